// auto-generated by cutlass_sweep.gemm — config: {"arch": "sm_90", "cluster_m": 2, "cluster_n": 2, "dtype": "e4m3", "stages": 5, "tile_k": 32, "tile_m": 256, "tile_n": 128}
#include "cutlass/cutlass.h"
#include "cutlass/gemm/collective/collective_builder.hpp"
#include "cutlass/gemm/device/gemm_universal_adapter.h"
#include "cutlass/gemm/kernel/gemm_universal.hpp"
#include "cutlass/epilogue/collective/collective_builder.hpp"

using ElemA = cutlass::float_e4m3_t;
using ElemB = cutlass::float_e4m3_t;
using ElemCD = cutlass::float_e4m3_t;
using Acc  = float;
using TileShape    = cute::Shape<cute::_256, cute::_128, cute::_32>;
using ClusterShape = cute::Shape<cute::_2, cute::_2, cute::_1>;

using CollectiveEpilogue = typename cutlass::epilogue::collective::CollectiveBuilder<
    cutlass::arch::Sm90, cutlass::arch::OpClassTensorOp,
    TileShape, ClusterShape,
    cutlass::epilogue::collective::EpilogueTileAuto,
    Acc, Acc,
    ElemCD, cutlass::layout::RowMajor, 128 / cutlass::sizeof_bits<ElemCD>::value,
    ElemCD, cutlass::layout::RowMajor, 128 / cutlass::sizeof_bits<ElemCD>::value,
    cutlass::epilogue::collective::EpilogueScheduleAuto
  >::CollectiveOp;

using CollectiveMainloop = typename cutlass::gemm::collective::CollectiveBuilder<
    cutlass::arch::Sm90, cutlass::arch::OpClassTensorOp,
    ElemA, cutlass::layout::RowMajor, 128 / cutlass::sizeof_bits<ElemA>::value,
    ElemB, cutlass::layout::ColumnMajor, 128 / cutlass::sizeof_bits<ElemB>::value,
    Acc,
    TileShape, ClusterShape,
    cutlass::gemm::collective::StageCount<5>,
    cutlass::gemm::collective::KernelScheduleAuto
  >::CollectiveOp;

using GemmKernel = cutlass::gemm::kernel::GemmUniversal<
    cute::Shape<int,int,int,int>,
    CollectiveMainloop,
    CollectiveEpilogue
>;
using Gemm = cutlass::gemm::device::GemmUniversalAdapter<GemmKernel>;

// Force the device kernel symbol into the cubin without needing a host main.
auto* _anchor = &cutlass::device_kernel<GemmKernel>;


// ===== COMPILED SASS (sm_90a) =====

	.target	sm_90a

	.elftype	@"ET_EXEC"


//--------------------- .note.nv.tkinfo           --------------------------
	.section	.note.nv.tkinfo,"",@"SHT_NOTE"
	.sectionflags	@"SHF_NOTE_NV_TKINFO"
	.tkinfo
        /*0018*/ 	.word	0x00000002
        /*0030*/ 	.string	""
        /*0030*/ 	.string	"ptxas"
        /*0030*/ 	.string	"Cuda compilation tools, release 13.0, V13.0.88"
        /*0030*/ 	.string	"Build cuda_13.0.r13.0/compiler.36424714_0"
        /*0030*/ 	.string	"-arch sm_90a -m 64 "



//--------------------- .note.nv.cuinfo           --------------------------
	.section	.note.nv.cuinfo,"",@"SHT_NOTE"
	.sectionflags	@"SHF_NOTE_NV_CUINFO"
        /*0018*/ 	.short	0x0002
        /*001a*/ 	.short	0x005a
        /*001c*/ 	.short	0x0082
	.zero		2


//--------------------- .nv.info                  --------------------------
	.section	.nv.info,"",@"SHT_CUDA_INFO"
	.align	4


	//----- nvinfo : EIATTR_REGCOUNT
	.align		4
        /*0000*/ 	.byte	0x04, 0x2f
        /*0002*/ 	.short	(.L_12 - .L_11)
	.align		4
.L_11:
        /*0004*/ 	.word	index@(_ZN7cutlass13device_kernelINS_4gemm6kernel13GemmUniversalIN4cute5tupleIJiiiiEEENS1_10collective13CollectiveMmaINS1_37MainloopSm90TmaGmmaWarpSpecializedFP8ILi5ENS5_IJNS4_1CILi2EEESB_NSA_ILi1EEEEEENS1_35KernelTmaWarpSpecializedCooperativeEEENS5_IJNSA_ILi256EEENSA_ILi128EEENSA_ILi32EEEEEENS_12float_e4m3_tENS5_IJlSC_lEEESK_SL_NS4_8TiledMMAINS4_8MMA_AtomIJNS4_4SM904GMMA31MMA_64x128x32_F32E4M3E4M3_SS_TNILNSP_7ScaleInE1ELSR_1EEEEEENS4_6LayoutINS5_IJSB_SC_SC_EEENS5_IJSC_NSA_ILi0EEESW_EEEEENS5_IJNS4_10UnderscoreESZ_SZ_EEEEENS4_23SM90_TMA_LOAD_MULTICASTENS4_14ComposedLayoutINS4_7SwizzleILi1ELi4ELi3EEENS4_18smem_ptr_flag_bitsILi8EEENSU_INS5_IJNSA_ILi8EEESI_EEENS5_IJSI_SC_EEEEEEEvNS4_8identityES12_S1C_vS1D_EENS_8epilogue10collective6detail29Sm90TmaWarpSpecializedAdapterINS1G_15DefaultEpilogueISK_SL_SL_NS1F_6thread17LinearCombinationISK_Li1EffLNS1K_9ScaleType4KindE0ELNS_15FloatRoundStyleE2ESK_EENS1_15EpilogueDefaultEEEEEvvEEEEvNT_6ParamsE)
        /*0008*/ 	.word	0x000000a8


	//----- nvinfo : EIATTR_FRAME_SIZE
	.align		4
.L_12:
        /*000c*/ 	.byte	0x04, 0x11
        /*000e*/ 	.short	(.L_14 - .L_13)
	.align		4
.L_13:
        /*0010*/ 	.word	index@(_ZN7cutlass13device_kernelINS_4gemm6kernel13GemmUniversalIN4cute5tupleIJiiiiEEENS1_10collective13CollectiveMmaINS1_37MainloopSm90TmaGmmaWarpSpecializedFP8ILi5ENS5_IJNS4_1CILi2EEESB_NSA_ILi1EEEEEENS1_35KernelTmaWarpSpecializedCooperativeEEENS5_IJNSA_ILi256EEENSA_ILi128EEENSA_ILi32EEEEEENS_12float_e4m3_tENS5_IJlSC_lEEESK_SL_NS4_8TiledMMAINS4_8MMA_AtomIJNS4_4SM904GMMA31MMA_64x128x32_F32E4M3E4M3_SS_TNILNSP_7ScaleInE1ELSR_1EEEEEENS4_6LayoutINS5_IJSB_SC_SC_EEENS5_IJSC_NSA_ILi0EEESW_EEEEENS5_IJNS4_10UnderscoreESZ_SZ_EEEEENS4_23SM90_TMA_LOAD_MULTICASTENS4_14ComposedLayoutINS4_7SwizzleILi1ELi4ELi3EEENS4_18smem_ptr_flag_bitsILi8EEENSU_INS5_IJNSA_ILi8EEESI_EEENS5_IJSI_SC_EEEEEEEvNS4_8identityES12_S1C_vS1D_EENS_8epilogue10collective6detail29Sm90TmaWarpSpecializedAdapterINS1G_15DefaultEpilogueISK_SL_SL_NS1F_6thread17LinearCombinationISK_Li1EffLNS1K_9ScaleType4KindE0ELNS_15FloatRoundStyleE2ESK_EENS1_15EpilogueDefaultEEEEEvvEEEEvNT_6ParamsE)
        /*0014*/ 	.word	0x00000108


	//----- nvinfo : EIATTR_MIN_STACK_SIZE
	.align		4
.L_14:
        /*0018*/ 	.byte	0x04, 0x12
        /*001a*/ 	.short	(.L_16 - .L_15)
	.align		4
.L_15:
        /*001c*/ 	.word	index@(_ZN7cutlass13device_kernelINS_4gemm6kernel13GemmUniversalIN4cute5tupleIJiiiiEEENS1_10collective13CollectiveMmaINS1_37MainloopSm90TmaGmmaWarpSpecializedFP8ILi5ENS5_IJNS4_1CILi2EEESB_NSA_ILi1EEEEEENS1_35KernelTmaWarpSpecializedCooperativeEEENS5_IJNSA_ILi256EEENSA_ILi128EEENSA_ILi32EEEEEENS_12float_e4m3_tENS5_IJlSC_lEEESK_SL_NS4_8TiledMMAINS4_8MMA_AtomIJNS4_4SM904GMMA31MMA_64x128x32_F32E4M3E4M3_SS_TNILNSP_7ScaleInE1ELSR_1EEEEEENS4_6LayoutINS5_IJSB_SC_SC_EEENS5_IJSC_NSA_ILi0EEESW_EEEEENS5_IJNS4_10UnderscoreESZ_SZ_EEEEENS4_23SM90_TMA_LOAD_MULTICASTENS4_14ComposedLayoutINS4_7SwizzleILi1ELi4ELi3EEENS4_18smem_ptr_flag_bitsILi8EEENSU_INS5_IJNSA_ILi8EEESI_EEENS5_IJSI_SC_EEEEEEEvNS4_8identityES12_S1C_vS1D_EENS_8epilogue10collective6detail29Sm90TmaWarpSpecializedAdapterINS1G_15DefaultEpilogueISK_SL_SL_NS1F_6thread17LinearCombinationISK_Li1EffLNS1K_9ScaleType4KindE0ELNS_15FloatRoundStyleE2ESK_EENS1_15EpilogueDefaultEEEEEvvEEEEvNT_6ParamsE)
        /*0020*/ 	.word	0x00000108
.L_16:


//--------------------- .nv.compat                --------------------------
	.section	.nv.compat,"",@"SHT_CUDA_COMPAT_INFO"
	.align	4
        /*0000*/ 	.byte	0x02, 0x09, 0x01, 0x00, 0x02, 0x02, 0x04, 0x00, 0x02, 0x05, 0x05, 0x00, 0x03, 0x07, 0x01, 0x01
        /*0010*/ 	.byte	0x02, 0x03, 0x01, 0x00, 0x02, 0x06, 0x01, 0x00, 0x04, 0x0b, 0x08, 0x00, 0x00, 0x00, 0x00, 0x00
        /*0020*/ 	.byte	0x00, 0x00, 0x00, 0x00


//--------------------- .nv.info._ZN7cutlass13device_kernelINS_4gemm6kernel13GemmUniversalIN4cute5tupleIJiiiiEEENS1_10collective13CollectiveMmaINS1_37MainloopSm90TmaGmmaWarpSpecializedFP8ILi5ENS5_IJNS4_1CILi2EEESB_NSA_ILi1EEEEEENS1_35KernelTmaWarpSpecializedCooperativeEEENS5_IJNSA_ILi256EEENSA_ILi128EEENSA_ILi32EEEEEENS_12float_e4m3_tENS5_IJlSC_lEEESK_SL_NS4_8TiledMMAINS4_8MMA_AtomIJNS4_4SM904GMMA31MMA_64x128x32_F32E4M3E4M3_SS_TNILNSP_7ScaleInE1ELSR_1EEEEEENS4_6LayoutINS5_IJSB_SC_SC_EEENS5_IJSC_NSA_ILi0EEESW_EEEEENS5_IJNS4_10UnderscoreESZ_SZ_EEEEENS4_23SM90_TMA_LOAD_MULTICASTENS4_14ComposedLayoutINS4_7SwizzleILi1ELi4ELi3EEENS4_18smem_ptr_flag_bitsILi8EEENSU_INS5_IJNSA_ILi8EEESI_EEENS5_IJSI_SC_EEEEEEEvNS4_8identityES12_S1C_vS1D_EENS_8epilogue10collective6detail29Sm90TmaWarpSpecializedAdapterINS1G_15DefaultEpilogueISK_SL_SL_NS1F_6thread17LinearCombinationISK_Li1EffLNS1K_9ScaleType4KindE0ELNS_15FloatRoundStyleE2ESK_EENS1_15EpilogueDefaultEEEEEvvEEEEvNT_6ParamsE --------------------------
	.section	.nv.info._ZN7cutlass13device_kernelINS_4gemm6kernel13GemmUniversalIN4cute5tupleIJiiiiEEENS1_10collective13CollectiveMmaINS1_37MainloopSm90TmaGmmaWarpSpecializedFP8ILi5ENS5_IJNS4_1CILi2EEESB_NSA_ILi1EEEEEENS1_35KernelTmaWarpSpecializedCooperativeEEENS5_IJNSA_ILi256EEENSA_ILi128EEENSA_ILi32EEEEEENS_12float_e4m3_tENS5_IJlSC_lEEESK_SL_NS4_8TiledMMAINS4_8MMA_AtomIJNS4_4SM904GMMA31MMA_64x128x32_F32E4M3E4M3_SS_TNILNSP_7ScaleInE1ELSR_1EEEEEENS4_6LayoutINS5_IJSB_SC_SC_EEENS5_IJSC_NSA_ILi0EEESW_EEEEENS5_IJNS4_10UnderscoreESZ_SZ_EEEEENS4_23SM90_TMA_LOAD_MULTICASTENS4_14ComposedLayoutINS4_7SwizzleILi1ELi4ELi3EEENS4_18smem_ptr_flag_bitsILi8EEENSU_INS5_IJNSA_ILi8EEESI_EEENS5_IJSI_SC_EEEEEEEvNS4_8identityES12_S1C_vS1D_EENS_8epilogue10collective6detail29Sm90TmaWarpSpecializedAdapterINS1G_15DefaultEpilogueISK_SL_SL_NS1F_6thread17LinearCombinationISK_Li1EffLNS1K_9ScaleType4KindE0ELNS_15FloatRoundStyleE2ESK_EENS1_15EpilogueDefaultEEEEEvvEEEEvNT_6ParamsE,"",@"SHT_CUDA_INFO"
	.sectionflags	@""
	.align	4


	//----- nvinfo : EIATTR_CUDA_API_VERSION
	.align		4
        /*0000*/ 	.byte	0x04, 0x37
        /*0002*/ 	.short	(.L_18 - .L_17)
.L_17:
        /*0004*/ 	.word	0x00000082


	//----- nvinfo : EIATTR_KPARAM_INFO
	.align		4
.L_18:
        /*0008*/ 	.byte	0x04, 0x17
        /*000a*/ 	.short	(.L_20 - .L_19)
.L_19:
        /*000c*/ 	.word	0x00000000
        /*0010*/ 	.short	0x0000
        /*0012*/ 	.short	0x0070
        /*0014*/ 	.byte	0x00, 0xf0, 0x01, 0x10


	//----- nvinfo : EIATTR_SPARSE_MMA_MASK
	.align		4
.L_20:
        /*0018*/ 	.byte	0x03, 0x50
        /*001a*/ 	.short	0x0000


	//----- nvinfo : EIATTR_MAXREG_COUNT
	.align		4
        /*001c*/ 	.byte	0x03, 0x1b
        /*001e*/ 	.short	0x00a8


	//----- nvinfo : EIATTR_NUM_BARRIERS
	.align		4
        /*0020*/ 	.byte	0x02, 0x4c
        /*0022*/ 	.byte	0x01
	.zero		1


	//----- nvinfo : EIATTR_ANNOTATIONS
	.align		4
        /*0024*/ 	.byte	0x04, 0x55
        /*0026*/ 	.short	(.L_22 - .L_21)


	//   ....[0]....
.L_21:
        /*0028*/ 	.word	0x00000001
        /*002c*/ 	.byte	0x30, 0x07, 0x00, 0x00, 0x01, 0x00, 0x00, 0x00, 0x20, 0x08, 0x00, 0x00, 0x01, 0x00, 0x00, 0x00
        /* <DEDUP_REMOVED lines=198> */
        /*0c9c*/ 	.byte	0x30, 0x06, 0x01, 0x00


	//----- nvinfo : EIATTR_MERCURY_ISA_VERSION
	.align		4
.L_22:
        /*0ca0*/ 	.byte	0x03, 0x5f
        /*0ca2*/ 	.short	0x0101


	//----- nvinfo : EIATTR_INT_WARP_WIDE_INSTR_OFFSETS
	.align		4
        /*0ca4*/ 	.byte	0x04, 0x31
        /*0ca6*/ 	.short	(.L_24 - .L_23)


	//   ....[0]....
.L_23:
        /*0ca8*/ 	.word	0x00000570


	//   ....[1]....
        /*0cac*/ 	.word	0x00000590


	//   ....[2]....
        /*0cb0*/ 	.word	0x00000700


	//----- nvinfo : EIATTR_COOP_GROUP_MASK_REGIDS
	.align		4
.L_24:
        /*0cb4*/ 	.byte	0x04, 0x29
        /*0cb6*/ 	.short	(.L_26 - .L_25)


	//   ....[0]....
.L_25:
        /*0cb8*/ 	.word	0xffffffff


	//   ....[1]....
        /*0cbc*/ 	.word	0xffffffff


	//   ....[2]....
        /*0cc0*/ 	.word	0xffffffff


	//   ....[3]....
        /*0cc4*/ 	.word	0xffffffff


	//   ....[4]....
        /*0cc8*/ 	.word	0xffffffff


	//   ....[5]....
        /*0ccc*/ 	.word	0xffffffff


	//----- nvinfo : EIATTR_COOP_GROUP_INSTR_OFFSETS
	.align		4
.L_26:
        /*0cd0*/ 	.byte	0x04, 0x28
        /*0cd2*/ 	.short	(.L_28 - .L_27)


	//   ....[0]....
.L_27:
        /*0cd4*/ 	.word	0x00000070


	//   ....[1]....
        /*0cd8*/ 	.word	0x00000080


	//   ....[2]....
        /*0cdc*/ 	.word	0x000001a0


	//   ....[3]....
        /*0ce0*/ 	.word	0x000003e0


	//   ....[4]....
        /*0ce4*/ 	.word	0x00000860


	//   ....[5]....
        /*0ce8*/ 	.word	0x000015e0


	//----- nvinfo : EIATTR_REG_RECONFIG
	.align		4
.L_28:
        /*0cec*/ 	.byte	0x01, 0x54
	.zero		2


	//----- nvinfo : EIATTR_MBARRIER_INSTR_OFFSETS
	.align		4
        /*0cf0*/ 	.byte	0x04, 0x39
        /*0cf2*/ 	.short	(.L_30 - .L_29)


	//   ....[0]....
.L_29:
        /*0cf4*/ 	.word	0x00000320
        /*0cf8*/ 	.word	0x000000ff
        /*0cfc*/ 	.word	0x00000000
        /*0d00*/ 	.short	0x0100
        /*0d02*/ 	.byte	0x09
	.zero		1


	//   ....[1]....
        /*0d04*/ 	.word	0x00000330
        /*0d08*/ 	.word	0x000000ff
        /*0d0c*/ 	.word	0x00000028
        /*0d10*/ 	.short	0x0100
        /*0d12*/ 	.byte	0x09
	.zero		1


	//   ....[2]....
        /*0d14*/ 	.word	0x00000340
        /*0d18*/ 	.word	0x000000ff
        /*0d1c*/ 	.word	0x00000008
        /*0d20*/ 	.short	0x0100
        /*0d22*/ 	.byte	0x09
	.zero		1


	//   ....[3]....
        /*0d24*/ 	.word	0x00000350
        /*0d28*/ 	.word	0x000000ff
        /*0d2c*/ 	.word	0x00000030
        /*0d30*/ 	.short	0x0100
        /*0d32*/ 	.byte	0x09
	.zero		1


	//   ....[4]....
        /*0d34*/ 	.word	0x00000360
        /*0d38*/ 	.word	0x000000ff
        /*0d3c*/ 	.word	0x00000010
        /*0d40*/ 	.short	0x0100
        /*0d42*/ 	.byte	0x09
	.zero		1


	//   ....[5]....
        /*0d44*/ 	.word	0x00000370
        /*0d48*/ 	.word	0x000000ff
        /*0d4c*/ 	.word	0x00000038
        /*0d50*/ 	.short	0x0100
        /*0d52*/ 	.byte	0x09
	.zero		1


	//   ....[6]....
        /*0d54*/ 	.word	0x00000380
        /*0d58*/ 	.word	0x000000ff
        /*0d5c*/ 	.word	0x00000018
        /*0d60*/ 	.short	0x0100
        /*0d62*/ 	.byte	0x09
	.zero		1


	//   ....[7]....
        /*0d64*/ 	.word	0x00000390
        /*0d68*/ 	.word	0x000000ff
        /*0d6c*/ 	.word	0x00000040
        /*0d70*/ 	.short	0x0100
        /*0d72*/ 	.byte	0x09
	.zero		1


	//   ....[8]....
        /*0d74*/ 	.word	0x000003a0
        /*0d78*/ 	.word	0x000000ff
        /*0d7c*/ 	.word	0x00000020
        /*0d80*/ 	.short	0x0100
        /*0d82*/ 	.byte	0x09
	.zero		1


	//   ....[9]....
        /*0d84*/ 	.word	0x000003b0
        /*0d88*/ 	.word	0x000000ff
        /*0d8c*/ 	.word	0x00000048
        /*0d90*/ 	.short	0x0100
        /*0d92*/ 	.byte	0x09
	.zero		1


	//   ....[10]....
        /*0d94*/ 	.word	0x00000790
        /*0d98*/ 	.word	0x000000ff
        /*0d9c*/ 	.word	0x00000060
        /*0da0*/ 	.short	0x0100
        /*0da2*/ 	.byte	0x06
	.zero		1


	//   ....[11]....
        /*0da4*/ 	.word	0x00000800
        /*0da8*/ 	.word	0x000000ff
        /*0dac*/ 	.word	0x00000068
        /*0db0*/ 	.short	0x0100
        /*0db2*/ 	.byte	0x06
	.zero		1


	//   ....[12]....
        /*0db4*/ 	.word	0x00001df0
        /*0db8*/ 	.word	0x000000ff
        /*0dbc*/ 	.word	0x00000000
        /*0dc0*/ 	.short	0x010a
        /*0dc2*/ 	.byte	0x07
	.zero		1


	//   ....[13]....
        /*0dc4*/ 	.word	0x00001e50
        /*0dc8*/ 	.word	0x000000ff
        /*0dcc*/ 	.word	0x00000000
        /*0dd0*/ 	.short	0x010a
        /*0dd2*/ 	.byte	0x07
	.zero		1


	//   ....[14]....
        /*0dd4*/ 	.word	0x00003020
        /*0dd8*/ 	.word	0x000000ff
        /*0ddc*/ 	.word	0x00000000
        /*0de0*/ 	.short	0x010a
        /*0de2*/ 	.byte	0x09
	.zero		1


	//   ....[15]....
        /*0de4*/ 	.word	0x00003060
        /*0de8*/ 	.word	0x000000ff
        /*0dec*/ 	.word	0x00000000
        /*0df0*/ 	.short	0x010a
        /*0df2*/ 	.byte	0x09
	.zero		1


	//   ....[16]....
        /*0df4*/ 	.word	0x000040d0
        /*0df8*/ 	.word	0x000000e5
        /*0dfc*/ 	.word	0x00000000
        /*0e00*/ 	.short	0x0101
        /*0e02*/ 	.byte	0x3f
	.zero		1


	//   ....[17]....
        /*0e04*/ 	.word	0x000052f0
        /*0e08*/ 	.word	0x00000018
        /*0e0c*/ 	.word	0x00000000
        /*0e10*/ 	.short	0x0101
        /*0e12*/ 	.byte	0x3f
	.zero		1


	//   ....[18]....
        /*0e14*/ 	.word	0x0000f780
        /*0e18*/ 	.word	0x0000000b
        /*0e1c*/ 	.word	0x00000028
        /*0e20*/ 	.short	0x010a
        /*0e22*/ 	.byte	0x3f
	.zero		1


	//   ....[19]....
        /*0e24*/ 	.word	0x0000fb70
        /*0e28*/ 	.word	0x00000004
        /*0e2c*/ 	.word	0x00000068
        /*0e30*/ 	.short	0x0101
        /*0e32*/ 	.byte	0x3f
	.zero		1


	//   ....[20]....
        /*0e34*/ 	.word	0x000102f0
        /*0e38*/ 	.word	0x00000007
        /*0e3c*/ 	.word	0x00000000
        /*0e40*/ 	.short	0x010a
        /*0e42*/ 	.byte	0x3f
	.zero		1


	//   ....[21]....
        /*0e44*/ 	.word	0x00010370
        /*0e48*/ 	.word	0x00000009
        /*0e4c*/ 	.word	0x00000000
        /*0e50*/ 	.short	0x010a
        /*0e52*/ 	.byte	0x3f
	.zero		1


	//   ....[22]....
        /*0e54*/ 	.word	0x00010400
        /*0e58*/ 	.word	0x00000006
        /*0e5c*/ 	.word	0x00000000
        /*0e60*/ 	.short	0x010a
        /*0e62*/ 	.byte	0x3f
	.zero		1


	//   ....[23]....
        /*0e64*/ 	.word	0x00010490
        /*0e68*/ 	.word	0x00000009
        /*0e6c*/ 	.word	0x00000000
        /*0e70*/ 	.short	0x010a
        /*0e72*/ 	.byte	0x3f
	.zero		1


	//   ....[24]....
        /*0e74*/ 	.word	0x00010520
        /*0e78*/ 	.word	0x00000003
        /*0e7c*/ 	.word	0x00000000
        /*0e80*/ 	.short	0x010a
        /*0e82*/ 	.byte	0x3f
	.zero		1


	//   ....[25]....
        /*0e84*/ 	.word	0x00010590
        /*0e88*/ 	.word	0x00000003
        /*0e8c*/ 	.word	0x00000000
        /*0e90*/ 	.short	0x010a
        /*0e92*/ 	.byte	0x3f
	.zero		1


	//   ....[26]....
        /*0e94*/ 	.word	0x00010600
        /*0e98*/ 	.word	0x00000000
        /*0e9c*/ 	.word	0x00000000
        /*0ea0*/ 	.short	0x010a
        /*0ea2*/ 	.byte	0x3f
	.zero		1


	//   ....[27]....
        /*0ea4*/ 	.word	0x000106e0
        /*0ea8*/ 	.word	0x0000000b
        /*0eac*/ 	.word	0x00000028
        /*0eb0*/ 	.short	0x010a
        /*0eb2*/ 	.byte	0x3f
	.zero		1


	//   ....[28]....
        /*0eb4*/ 	.word	0x000107b0
        /*0eb8*/ 	.word	0x00000007
        /*0ebc*/ 	.word	0x00000000
        /*0ec0*/ 	.short	0x010a
        /*0ec2*/ 	.byte	0x3f
	.zero		1


	//   ....[29]....
        /*0ec4*/ 	.word	0x00010800
        /*0ec8*/ 	.word	0x00000009
        /*0ecc*/ 	.word	0x00000000
        /*0ed0*/ 	.short	0x010a
        /*0ed2*/ 	.byte	0x3f
	.zero		1


	//   ....[30]....
        /*0ed4*/ 	.word	0x00010850
        /*0ed8*/ 	.word	0x00000006
        /*0edc*/ 	.word	0x00000000
        /*0ee0*/ 	.short	0x010a
        /*0ee2*/ 	.byte	0x3f
	.zero		1


	//   ....[31]....
        /*0ee4*/ 	.word	0x000108a0
        /*0ee8*/ 	.word	0x00000009
        /*0eec*/ 	.word	0x00000000
        /*0ef0*/ 	.short	0x010a
        /*0ef2*/ 	.byte	0x3f
	.zero		1


	//----- nvinfo : EIATTR_NUM_MBARRIERS
	.align		4
.L_30:
        /*0ef4*/ 	.byte	0x03, 0x38
        /*0ef6*/ 	.short	0x000c


	//----- nvinfo : EIATTR_EXIT_INSTR_OFFSETS
	.align		4
        /*0ef8*/ 	.byte	0x04, 0x1c
        /*0efa*/ 	.short	(.L_32 - .L_31)


	//   ....[0]....
.L_31:
        /*0efc*/ 	.word	0x000009f0


	//   ....[1]....
        /*0f00*/ 	.word	0x00001280


	//   ....[2]....
        /*0f04*/ 	.word	0x0000ed90


	//   ....[3]....
        /*0f08*/ 	.word	0x0000f320


	//   ....[4]....
        /*0f0c*/ 	.word	0x00010570


	//----- nvinfo : EIATTR_MAX_THREADS
	.align		4
.L_32:
        /*0f10*/ 	.byte	0x04, 0x05
        /*0f12*/ 	.short	(.L_34 - .L_33)
.L_33:
        /*0f14*/ 	.word	0x00000180
        /*0f18*/ 	.word	0x00000001
        /*0f1c*/ 	.word	0x00000001


	//----- nvinfo : EIATTR_CRS_STACK_SIZE
	.align		4
.L_34:
        /*0f20*/ 	.byte	0x04, 0x1e
        /*0f22*/ 	.short	(.L_36 - .L_35)
.L_35:
        /*0f24*/ 	.word	0x00000000


	//----- nvinfo : EIATTR_CBANK_PARAM_SIZE
	.align		4
.L_36:
        /*0f28*/ 	.byte	0x03, 0x19
        /*0f2a*/ 	.short	0x0470


	//----- nvinfo : EIATTR_PARAM_CBANK
	.align		4
        /*0f2c*/ 	.byte	0x04, 0x0a
        /*0f2e*/ 	.short	(.L_38 - .L_37)
	.align		4
.L_37:
        /*0f30*/ 	.word	index@(.nv.constant0._ZN7cutlass13device_kernelINS_4gemm6kernel13GemmUniversalIN4cute5tupleIJiiiiEEENS1_10collective13CollectiveMmaINS1_37MainloopSm90TmaGmmaWarpSpecializedFP8ILi5ENS5_IJNS4_1CILi2EEESB_NSA_ILi1EEEEEENS1_35KernelTmaWarpSpecializedCooperativeEEENS5_IJNSA_ILi256EEENSA_ILi128EEENSA_ILi32EEEEEENS_12float_e4m3_tENS5_IJlSC_lEEESK_SL_NS4_8TiledMMAINS4_8MMA_AtomIJNS4_4SM904GMMA31MMA_64x128x32_F32E4M3E4M3_SS_TNILNSP_7ScaleInE1ELSR_1EEEEEENS4_6LayoutINS5_IJSB_SC_SC_EEENS5_IJSC_NSA_ILi0EEESW_EEEEENS5_IJNS4_10UnderscoreESZ_SZ_EEEEENS4_23SM90_TMA_LOAD_MULTICASTENS4_14ComposedLayoutINS4_7SwizzleILi1ELi4ELi3EEENS4_18smem_ptr_flag_bitsILi8EEENSU_INS5_IJNSA_ILi8EEESI_EEENS5_IJSI_SC_EEEEEEEvNS4_8identityES12_S1C_vS1D_EENS_8epilogue10collective6detail29Sm90TmaWarpSpecializedAdapterINS1G_15DefaultEpilogueISK_SL_SL_NS1F_6thread17LinearCombinationISK_Li1EffLNS1K_9ScaleType4KindE0ELNS_15FloatRoundStyleE2ESK_EENS1_15EpilogueDefaultEEEEEvvEEEEvNT_6ParamsE)
        /*0f34*/ 	.short	0x0210
        /*0f36*/ 	.short	0x0470


	//----- nvinfo : EIATTR_SW_WAR
	.align		4
.L_38:
        /*0f38*/ 	.byte	0x04, 0x36
        /*0f3a*/ 	.short	(.L_40 - .L_39)
.L_39:
        /*0f3c*/ 	.word	0x00000008
.L_40:


//--------------------- .nv.callgraph             --------------------------
	.section	.nv.callgraph,"",@"SHT_CUDA_CALLGRAPH"
	.align	4
	.sectionentsize	8
	.align		4
        /*0000*/ 	.word	0x00000000
	.align		4
        /*0004*/ 	.word	0xffffffff
	.align		4
        /*0008*/ 	.word	0x00000000
	.align		4
        /*000c*/ 	.word	0xfffffffe
	.align		4
        /*0010*/ 	.word	0x00000000
	.align		4
        /*0014*/ 	.word	0xfffffffd
	.align		4
        /*0018*/ 	.word	0x00000000
	.align		4
        /*001c*/ 	.word	0xfffffffc


//--------------------- .nv.constant4             --------------------------
	.section	.nv.constant4,"a",@progbits
	.align	8
	.align		8
.nv.constant4:
        /*0000*/ 	.dword	_ZN39_INTERNAL_337d22c8_4_k_cu_5773066d_56124cuda3std3__45__cpo5beginE
	.align		8
        /*0008*/ 	.dword	_ZN39_INTERNAL_337d22c8_4_k_cu_5773066d_56124cuda3std3__45__cpo3endE
	.align		8
        /*0010*/ 	.dword	_ZN39_INTERNAL_337d22c8_4_k_cu_5773066d_56124cuda3std3__45__cpo6cbeginE
	.align		8
        /*0018*/ 	.dword	_ZN39_INTERNAL_337d22c8_4_k_cu_5773066d_56124cuda3std3__45__cpo4cendE
	.align		8
        /*0020*/ 	.dword	_ZN39_INTERNAL_337d22c8_4_k_cu_5773066d_56124cuda3std3__441_GLOBAL__N__337d22c8_4_k_cu_5773066d_56126ignoreE
	.align		8
        /*0028*/ 	.dword	_ZN39_INTERNAL_337d22c8_4_k_cu_5773066d_56124cuda3std3__419piecewise_constructE
	.align		8
        /*0030*/ 	.dword	_ZN39_INTERNAL_337d22c8_4_k_cu_5773066d_56124cuda3std3__48in_placeE
	.align		8
        /*0038*/ 	.dword	_ZN39_INTERNAL_337d22c8_4_k_cu_5773066d_56124cuda3std6ranges3__45__cpo4swapE
	.align		8
        /*0040*/ 	.dword	_ZN39_INTERNAL_337d22c8_4_k_cu_5773066d_56124cuda3std6ranges3__45__cpo9iter_moveE
	.align		8
        /*0048*/ 	.dword	_ZN39_INTERNAL_337d22c8_4_k_cu_5773066d_56124cute7productE
	.align		8
        /*0050*/ 	.dword	_ZN39_INTERNAL_337d22c8_4_k_cu_5773066d_56124cute1_E


//--------------------- .text._ZN7cutlass13device_kernelINS_4gemm6kernel13GemmUniversalIN4cute5tupleIJiiiiEEENS1_10collective13CollectiveMmaINS1_37MainloopSm90TmaGmmaWarpSpecializedFP8ILi5ENS5_IJNS4_1CILi2EEESB_NSA_ILi1EEEEEENS1_35KernelTmaWarpSpecializedCooperativeEEENS5_IJNSA_ILi256EEENSA_ILi128EEENSA_ILi32EEEEEENS_12float_e4m3_tENS5_IJlSC_lEEESK_SL_NS4_8TiledMMAINS4_8MMA_AtomIJNS4_4SM904GMMA31MMA_64x128x32_F32E4M3E4M3_SS_TNILNSP_7ScaleInE1ELSR_1EEEEEENS4_6LayoutINS5_IJSB_SC_SC_EEENS5_IJSC_NSA_ILi0EEESW_EEEEENS5_IJNS4_10UnderscoreESZ_SZ_EEEEENS4_23SM90_TMA_LOAD_MULTICASTENS4_14ComposedLayoutINS4_7SwizzleILi1ELi4ELi3EEENS4_18smem_ptr_flag_bitsILi8EEENSU_INS5_IJNSA_ILi8EEESI_EEENS5_IJSI_SC_EEEEEEEvNS4_8identityES12_S1C_vS1D_EENS_8epilogue10collective6detail29Sm90TmaWarpSpecializedAdapterINS1G_15DefaultEpilogueISK_SL_SL_NS1F_6thread17LinearCombinationISK_Li1EffLNS1K_9ScaleType4KindE0ELNS_15FloatRoundStyleE2ESK_EENS1_15EpilogueDefaultEEEEEvvEEEEvNT_6ParamsE --------------------------
	.section	.text._ZN7cutlass13device_kernelINS_4gemm6kernel13GemmUniversalIN4cute5tupleIJiiiiEEENS1_10collective13CollectiveMmaINS1_37MainloopSm90TmaGmmaWarpSpecializedFP8ILi5ENS5_IJNS4_1CILi2EEESB_NSA_ILi1EEEEEENS1_35KernelTmaWarpSpecializedCooperativeEEENS5_IJNSA_ILi256EEENSA_ILi128EEENSA_ILi32EEEEEENS_12float_e4m3_tENS5_IJlSC_lEEESK_SL_NS4_8TiledMMAINS4_8MMA_AtomIJNS4_4SM904GMMA31MMA_64x128x32_F32E4M3E4M3_SS_TNILNSP_7ScaleInE1ELSR_1EEEEEENS4_6LayoutINS5_IJSB_SC_SC_EEENS5_IJSC_NSA_ILi0EEESW_EEEEENS5_IJNS4_10UnderscoreESZ_SZ_EEEEENS4_23SM90_TMA_LOAD_MULTICASTENS4_14ComposedLayoutINS4_7SwizzleILi1ELi4ELi3EEENS4_18smem_ptr_flag_bitsILi8EEENSU_INS5_IJNSA_ILi8EEESI_EEENS5_IJSI_SC_EEEEEEEvNS4_8identityES12_S1C_vS1D_EENS_8epilogue10collective6detail29Sm90TmaWarpSpecializedAdapterINS1G_15DefaultEpilogueISK_SL_SL_NS1F_6thread17LinearCombinationISK_Li1EffLNS1K_9ScaleType4KindE0ELNS_15FloatRoundStyleE2ESK_EENS1_15EpilogueDefaultEEEEEvvEEEEvNT_6ParamsE,"ax",@progbits
	.align	128
.text._ZN7cutlass13device_kernelINS_4gemm6kernel13GemmUniversalIN4cute5tupleIJiiiiEEENS1_10collective13CollectiveMmaINS1_37MainloopSm90TmaGmmaWarpSpecializedFP8ILi5ENS5_IJNS4_1CILi2EEESB_NSA_ILi1EEEEEENS1_35KernelTmaWarpSpecializedCooperativeEEENS5_IJNSA_ILi256EEENSA_ILi128EEENSA_ILi32EEEEEENS_12float_e4m3_tENS5_IJlSC_lEEESK_SL_NS4_8TiledMMAINS4_8MMA_AtomIJNS4_4SM904GMMA31MMA_64x128x32_F32E4M3E4M3_SS_TNILNSP_7ScaleInE1ELSR_1EEEEEENS4_6LayoutINS5_IJSB_SC_SC_EEENS5_IJSC_NSA_ILi0EEESW_EEEEENS5_IJNS4_10UnderscoreESZ_SZ_EEEEENS4_23SM90_TMA_LOAD_MULTICASTENS4_14ComposedLayoutINS4_7SwizzleILi1ELi4ELi3EEENS4_18smem_ptr_flag_bitsILi8EEENSU_INS5_IJNSA_ILi8EEESI_EEENS5_IJSI_SC_EEEEEEEvNS4_8identityES12_S1C_vS1D_EENS_8epilogue10collective6detail29Sm90TmaWarpSpecializedAdapterINS1G_15DefaultEpilogueISK_SL_SL_NS1F_6thread17LinearCombinationISK_Li1EffLNS1K_9ScaleType4KindE0ELNS_15FloatRoundStyleE2ESK_EENS1_15EpilogueDefaultEEEEEvvEEEEvNT_6ParamsE:
        .type           _ZN7cutlass13device_kernelINS_4gemm6kernel13GemmUniversalIN4cute5tupleIJiiiiEEENS1_10collective13CollectiveMmaINS1_37MainloopSm90TmaGmmaWarpSpecializedFP8ILi5ENS5_IJNS4_1CILi2EEESB_NSA_ILi1EEEEEENS1_35KernelTmaWarpSpecializedCooperativeEEENS5_IJNSA_ILi256EEENSA_ILi128EEENSA_ILi32EEEEEENS_12float_e4m3_tENS5_IJlSC_lEEESK_SL_NS4_8TiledMMAINS4_8MMA_AtomIJNS4_4SM904GMMA31MMA_64x128x32_F32E4M3E4M3_SS_TNILNSP_7ScaleInE1ELSR_1EEEEEENS4_6LayoutINS5_IJSB_SC_SC_EEENS5_IJSC_NSA_ILi0EEESW_EEEEENS5_IJNS4_10UnderscoreESZ_SZ_EEEEENS4_23SM90_TMA_LOAD_MULTICASTENS4_14ComposedLayoutINS4_7SwizzleILi1ELi4ELi3EEENS4_18smem_ptr_flag_bitsILi8EEENSU_INS5_IJNSA_ILi8EEESI_EEENS5_IJSI_SC_EEEEEEEvNS4_8identityES12_S1C_vS1D_EENS_8epilogue10collective6detail29Sm90TmaWarpSpecializedAdapterINS1G_15DefaultEpilogueISK_SL_SL_NS1F_6thread17LinearCombinationISK_Li1EffLNS1K_9ScaleType4KindE0ELNS_15FloatRoundStyleE2ESK_EENS1_15EpilogueDefaultEEEEEvvEEEEvNT_6ParamsE,@function
        .size           _ZN7cutlass13device_kernelINS_4gemm6kernel13GemmUniversalIN4cute5tupleIJiiiiEEENS1_10collective13CollectiveMmaINS1_37MainloopSm90TmaGmmaWarpSpecializedFP8ILi5ENS5_IJNS4_1CILi2EEESB_NSA_ILi1EEEEEENS1_35KernelTmaWarpSpecializedCooperativeEEENS5_IJNSA_ILi256EEENSA_ILi128EEENSA_ILi32EEEEEENS_12float_e4m3_tENS5_IJlSC_lEEESK_SL_NS4_8TiledMMAINS4_8MMA_AtomIJNS4_4SM904GMMA31MMA_64x128x32_F32E4M3E4M3_SS_TNILNSP_7ScaleInE1ELSR_1EEEEEENS4_6LayoutINS5_IJSB_SC_SC_EEENS5_IJSC_NSA_ILi0EEESW_EEEEENS5_IJNS4_10UnderscoreESZ_SZ_EEEEENS4_23SM90_TMA_LOAD_MULTICASTENS4_14ComposedLayoutINS4_7SwizzleILi1ELi4ELi3EEENS4_18smem_ptr_flag_bitsILi8EEENSU_INS5_IJNSA_ILi8EEESI_EEENS5_IJSI_SC_EEEEEEEvNS4_8identityES12_S1C_vS1D_EENS_8epilogue10collective6detail29Sm90TmaWarpSpecializedAdapterINS1G_15DefaultEpilogueISK_SL_SL_NS1F_6thread17LinearCombinationISK_Li1EffLNS1K_9ScaleType4KindE0ELNS_15FloatRoundStyleE2ESK_EENS1_15EpilogueDefaultEEEEEvvEEEEvNT_6ParamsE,(.L_x_336 - _ZN7cutlass13device_kernelINS_4gemm6kernel13GemmUniversalIN4cute5tupleIJiiiiEEENS1_10collective13CollectiveMmaINS1_37MainloopSm90TmaGmmaWarpSpecializedFP8ILi5ENS5_IJNS4_1CILi2EEESB_NSA_ILi1EEEEEENS1_35KernelTmaWarpSpecializedCooperativeEEENS5_IJNSA_ILi256EEENSA_ILi128EEENSA_ILi32EEEEEENS_12float_e4m3_tENS5_IJlSC_lEEESK_SL_NS4_8TiledMMAINS4_8MMA_AtomIJNS4_4SM904GMMA31MMA_64x128x32_F32E4M3E4M3_SS_TNILNSP_7ScaleInE1ELSR_1EEEEEENS4_6LayoutINS5_IJSB_SC_SC_EEENS5_IJSC_NSA_ILi0EEESW_EEEEENS5_IJNS4_10UnderscoreESZ_SZ_EEEEENS4_23SM90_TMA_LOAD_MULTICASTENS4_14ComposedLayoutINS4_7SwizzleILi1ELi4ELi3EEENS4_18smem_ptr_flag_bitsILi8EEENSU_INS5_IJNSA_ILi8EEESI_EEENS5_IJSI_SC_EEEEEEEvNS4_8identityES12_S1C_vS1D_EENS_8epilogue10collective6detail29Sm90TmaWarpSpecializedAdapterINS1G_15DefaultEpilogueISK_SL_SL_NS1F_6thread17LinearCombinationISK_Li1EffLNS1K_9ScaleType4KindE0ELNS_15FloatRoundStyleE2ESK_EENS1_15EpilogueDefaultEEEEEvvEEEEvNT_6ParamsE)
        .other          _ZN7cutlass13device_kernelINS_4gemm6kernel13GemmUniversalIN4cute5tupleIJiiiiEEENS1_10collective13CollectiveMmaINS1_37MainloopSm90TmaGmmaWarpSpecializedFP8ILi5ENS5_IJNS4_1CILi2EEESB_NSA_ILi1EEEEEENS1_35KernelTmaWarpSpecializedCooperativeEEENS5_IJNSA_ILi256EEENSA_ILi128EEENSA_ILi32EEEEEENS_12float_e4m3_tENS5_IJlSC_lEEESK_SL_NS4_8TiledMMAINS4_8MMA_AtomIJNS4_4SM904GMMA31MMA_64x128x32_F32E4M3E4M3_SS_TNILNSP_7ScaleInE1ELSR_1EEEEEENS4_6LayoutINS5_IJSB_SC_SC_EEENS5_IJSC_NSA_ILi0EEESW_EEEEENS5_IJNS4_10UnderscoreESZ_SZ_EEEEENS4_23SM90_TMA_LOAD_MULTICASTENS4_14ComposedLayoutINS4_7SwizzleILi1ELi4ELi3EEENS4_18smem_ptr_flag_bitsILi8EEENSU_INS5_IJNSA_ILi8EEESI_EEENS5_IJSI_SC_EEEEEEEvNS4_8identityES12_S1C_vS1D_EENS_8epilogue10collective6detail29Sm90TmaWarpSpecializedAdapterINS1G_15DefaultEpilogueISK_SL_SL_NS1F_6thread17LinearCombinationISK_Li1EffLNS1K_9ScaleType4KindE0ELNS_15FloatRoundStyleE2ESK_EENS1_15EpilogueDefaultEEEEEvvEEEEvNT_6ParamsE,@"STO_CUDA_ENTRY STV_DEFAULT"
_ZN7cutlass13device_kernelINS_4gemm6kernel13GemmUniversalIN4cute5tupleIJiiiiEEENS1_10collective13CollectiveMmaINS1_37MainloopSm90TmaGmmaWarpSpecializedFP8ILi5ENS5_IJNS4_1CILi2EEESB_NSA_ILi1EEEEEENS1_35KernelTmaWarpSpecializedCooperativeEEENS5_IJNSA_ILi256EEENSA_ILi128EEENSA_ILi32EEEEEENS_12float_e4m3_tENS5_IJlSC_lEEESK_SL_NS4_8TiledMMAINS4_8MMA_AtomIJNS4_4SM904GMMA31MMA_64x128x32_F32E4M3E4M3_SS_TNILNSP_7ScaleInE1ELSR_1EEEEEENS4_6LayoutINS5_IJSB_SC_SC_EEENS5_IJSC_NSA_ILi0EEESW_EEEEENS5_IJNS4_10UnderscoreESZ_SZ_EEEEENS4_23SM90_TMA_LOAD_MULTICASTENS4_14ComposedLayoutINS4_7SwizzleILi1ELi4ELi3EEENS4_18smem_ptr_flag_bitsILi8EEENSU_INS5_IJNSA_ILi8EEESI_EEENS5_IJSI_SC_EEEEEEEvNS4_8identityES12_S1C_vS1D_EENS_8epilogue10collective6detail29Sm90TmaWarpSpecializedAdapterINS1G_15DefaultEpilogueISK_SL_SL_NS1F_6thread17LinearCombinationISK_Li1EffLNS1K_9ScaleType4KindE0ELNS_15FloatRoundStyleE2ESK_EENS1_15EpilogueDefaultEEEEEvvEEEEvNT_6ParamsE:
[----:B------:R-:W0:Y:S02]  /*0000*/  LDC R1, c[0x0][0x28] ;  /* 0x00000a00ff017b82 */ /* 0x000e240000000800 */
[----:B0-----:R-:W-:Y:S01]  /*0010*/  VIADD R1, R1, 0xfffffef8 ;  /* 0xfffffef801017836 */ /* 0x001fe20000000000 */
[----:B------:R-:W0:Y:S01]  /*0020*/  S2R R4, SR_TID.X ;  /* 0x0000000000047919 */ /* 0x000e220000002100 */
[----:B------:R-:W-:Y:S01]  /*0030*/  ELECT P0, URZ, PT ;  /* 0x00000000003f782f */ /* 0x000fe20003800000 */
[----:B------:R-:W-:Y:S01]  /*0040*/  BSSY B0, `(.L_x_0) ;  /* 0x0000015000007945 */ /* 0x000fe20003800000 */
[--C-:B0-----:R-:W-:Y:S02]  /*0050*/  SHF.R.U32.HI R0, RZ, 0x5, R4.reuse ;  /* 0x00000005ff007819 */ /* 0x101fe40000011604 */
[----:B------:R-:W-:-:S03]  /*0060*/  SHF.R.U32.HI R2, RZ, 0x7, R4 ;  /* 0x00000007ff027819 */ /* 0x000fc60000011604 */
[----:B------:R-:W0:Y:S04]  /*0070*/  SHFL.IDX PT, R3, R0, RZ, 0x1f ;  /* 0x00001fff00037589 */ /* 0x000e2800000e0000 */
[----:B------:R-:W1:Y:S01]  /*0080*/  SHFL.IDX PT, R2, R2, RZ, 0x1f ;  /* 0x00001fff02027589 */ /* 0x000e6200000e0000 */
[----:B0-----:R-:W-:Y:S02]  /*0090*/  R2UR UR4, R3 ;  /* 0x00000000030472ca */ /* 0x001fe400000e0000 */
[----:B-1----:R-:W-:-:S11]  /*00a0*/  R2UR UR6, R2 ;  /* 0x00000000020672ca */ /* 0x002fd600000e0000 */
[----:B------:R-:W-:Y:S02]  /*00b0*/  USHF.R.S32.HI UR5, URZ, 0x1f, UR4 ;  /* 0x0000001f3f057899 */ /* 0x000fe40008011404 */
[----:B------:R-:W-:Y:S02]  /*00c0*/  ISETP.NE.OR P0, PT, RZ, UR4, !P0 ;  /* 0x00000004ff007c0c */ /* 0x000fe4000c705670 */
[----:B------:R-:W-:-:S04]  /*00d0*/  ULEA.HI UR5, UR5, UR4, URZ, 0x2 ;  /* 0x0000000405057291 */ /* 0x000fc8000f8f103f */
[----:B------:R-:W-:-:S04]  /*00e0*/  ULOP3.LUT UR5, UR5, 0xfffffffc, URZ, 0xc0, !UPT ;  /* 0xfffffffc05057892 */ /* 0x000fc8000f8ec03f */
[----:B------:R-:W-:-:S03]  /*00f0*/  UIADD3 UR8, UR4, -UR5, URZ ;  /* 0x8000000504087290 */ /* 0x000fc6000fffe03f */
[----:B------:R-:W-:Y:S09]  /*0100*/  @P0 BRA `(.L_x_1) ;  /* 0x0000000000200947 */ /* 0x000ff20003800000 */
[----:B------:R-:W-:Y:S02]  /*0110*/  ULDC.64 UR4, c[0x0][0x198] ;  /* 0x0000660000047ab9 */ /* 0x000fe40000000a00 */
[----:B------:R-:W-:Y:S02]  /*0120*/  UIADD3 UR10, UP0, UR4, 0xf0, URZ ;  /* 0x000000f0040a7890 */ /* 0x000fe4000ff1e03f */
[----:B------:R-:W-:Y:S02]  /*0130*/  UIADD3 UR4, UP1, UR4, 0x1f0, URZ ;  /* 0x000001f004047890 */ /* 0x000fe4000ff3e03f */
[----:B------:R-:W-:Y:S02]  /*0140*/  UIADD3.X UR11, URZ, UR5, URZ, UP0, !UPT ;  /* 0x000000053f0b7290 */ /* 0x000fe400087fe43f */
[----:B------:R-:W-:-:S07]  /*0150*/  UIADD3.X UR5, URZ, UR5, URZ, UP1, !UPT ;  /* 0x000000053f057290 */ /* 0x000fce0008ffe43f */
[----:B------:R0:W-:Y:S02]  /*0160*/  UTMACCTL.PF [UR10] ;  /* 0x000000000a0079b9 */ /* 0x0001e40008040000 */
[----:B------:R0:W-:Y:S02]  /*0170*/  UTMACCTL.PF [UR4] ;  /* 0x00000000040079b9 */ /* 0x0001e40008040000 */
[----:B0-----:R-:W-:Y:S01]  /*0180*/  NOP ;  /* 0x0000000000007918 */ /* 0x001fe20000000000 */
.L_x_1:
[----:B------:R-:W-:Y:S05]  /*0190*/  BSYNC B0 ;  /* 0x0000000000007941 */ /* 0x000fea0003800000 */
.L_x_0:
[----:B------:R-:W0:Y:S01]  /*01a0*/  SHFL.IDX PT, R3, R0, RZ, 0x1f ;  /* 0x00001fff00037589 */ /* 0x000e2200000e0000 */
[----:B------:R-:W-:Y:S01]  /*01b0*/  UISETP.NE.AND UP0, UPT, UR8, 0x3, UPT ;  /* 0x000000030800788c */ /* 0x000fe2000bf05270 */
[----:B------:R-:W-:Y:S01]  /*01c0*/  ISETP.NE.AND P1, PT, RZ, UR6, PT ;  /* 0x00000006ff007c0c */ /* 0x000fe2000bf25270 */
[----:B------:R-:W-:Y:S02]  /*01d0*/  UIADD3 UR10, UR6, -0x1, URZ ;  /* 0xffffffff060a7890 */ /* 0x000fe4000fffe03f */
[----:B------:R-:W-:Y:S02]  /*01e0*/  UISETP.EQ.OR UP0, UPT, UR8, URZ, !UP0 ;  /* 0x0000003f0800728c */ /* 0x000fe4000c702670 */
[----:B------:R-:W-:Y:S02]  /*01f0*/  UISETP.GE.U32.AND UP1, UPT, UR10, 0x2, UPT ;  /* 0x000000020a00788c */ /* 0x000fe4000bf26070 */
[----:B------:R-:W-:-:S04]  /*0200*/  UISETP.EQ.AND UP0, UPT, UR6, URZ, UP0 ;  /* 0x0000003f0600728c */ /* 0x000fc80008702270 */
[----:B------:R-:W-:-:S04]  /*0210*/  USEL UR13, URZ, 0x1, !UP0 ;  /* 0x000000013f0d7887 */ /* 0x000fc8000c000000 */
[----:B------:R-:W-:Y:S01]  /*0220*/  USEL UR13, UR13, 0x2, UP1 ;  /* 0x000000020d0d7887 */ /* 0x000fe20008800000 */
[----:B0-----:R-:W-:-:S13]  /*0230*/  ISETP.NE.AND P0, PT, R3, RZ, PT ;  /* 0x000000ff0300720c */ /* 0x001fda0003f05270 */
[----:B------:R-:W-:Y:S05]  /*0240*/  @P0 BRA `(.L_x_2) ;  /* 0x0000000000600947 */ /* 0x000fea0003800000 */
[----:B------:R-:W0:Y:S01]  /*0250*/  S2UR UR9, SR_CgaCtaId ;  /* 0x00000000000979c3 */ /* 0x000e220000008800 */
[----:B------:R-:W-:Y:S01]  /*0260*/  UMOV UR4, 0x400 ;  /* 0x0000040000047882 */ /* 0x000fe20000000000 */
[----:B------:R-:W-:Y:S01]  /*0270*/  UMOV UR5, 0x1 ;  /* 0x0000000100057882 */ /* 0x000fe20000000000 */
[----:B------:R-:W-:Y:S01]  /*0280*/  UMOV UR6, 0x6 ;  /* 0x0000000600067882 */ /* 0x000fe20000000000 */
[----:B------:R-:W-:Y:S01]  /*0290*/  ELECT P0, URZ, PT ;  /* 0x00000000003f782f */ /* 0x000fe20003800000 */
[----:B------:R-:W-:-:S04]  /*02a0*/  UIADD3 UR6, -UR6, 0x100000, URZ ;  /* 0x0010000006067890 */ /* 0x000fc8000fffe13f */
[----:B------:R-:W-:Y:S02]  /*02b0*/  USHF.L.U32 UR7, UR6, 0xb, URZ ;  /* 0x0000000b06077899 */ /* 0x000fe4000800063f */
[----:B------:R-:W-:Y:S02]  /*02c0*/  USHF.L.U32 UR6, UR6, 0x1, URZ ;  /* 0x0000000106067899 */ /* 0x000fe4000800063f */
[----:B0-----:R-:W-:Y:S02]  /*02d0*/  ULEA UR9, UR9, UR4, 0x18 ;  /* 0x0000000409097291 */ /* 0x001fe4000f8ec03f */
[----:B------:R-:W-:-:S04]  /*02e0*/  UIADD3 UR4, -UR5, 0x100000, URZ ;  /* 0x0010000005047890 */ /* 0x000fc8000fffe13f */
[----:B------:R-:W-:Y:S02]  /*02f0*/  USHF.L.U32 UR5, UR4, 0xb, URZ ;  /* 0x0000000b04057899 */ /* 0x000fe4000800063f */
[----:B------:R-:W-:Y:S01]  /*0300*/  USHF.L.U32 UR4, UR4, 0x1, URZ ;  /* 0x0000000104047899 */ /* 0x000fe2000800063f */
[----:B------:R-:W0:Y:S11]  /*0310*/  FENCE.VIEW.ASYNC.S ;  /* 0x00000000000073c6 */ /* 0x000e360000000000 */
[----:B0-----:R0:W1:Y:S01]  /*0320*/  SYNCS.EXCH.64 URZ, [UR9], UR4 ;  /* 0x00000004093f75b2 */ /* 0x0010620008000100 */
[----:B------:R0:W2:Y:S01]  /*0330*/  SYNCS.EXCH.64 URZ, [UR9+0x28], UR6 ;  /* 0x00002806093f75b2 */ /* 0x0000a20008000100 */
[----:B------:R0:W3:Y:S01]  /*0340*/  SYNCS.EXCH.64 URZ, [UR9+0x8], UR4 ;  /* 0x00000804093f75b2 */ /* 0x0000e20008000100 */
[----:B------:R0:W4:Y:S01]  /*0350*/  SYNCS.EXCH.64 URZ, [UR9+0x30], UR6 ;  /* 0x00003006093f75b2 */ /* 0x0001220008000100 */
[----:B------:R0:W0:Y:S01]  /*0360*/  SYNCS.EXCH.64 URZ, [UR9+0x10], UR4 ;  /* 0x00001004093f75b2 */ /* 0x0000220008000100 */
[----:B------:R0:W0:Y:S01]  /*0370*/  SYNCS.EXCH.64 URZ, [UR9+0x38], UR6 ;  /* 0x00003806093f75b2 */ /* 0x0000220008000100 */
[----:B------:R0:W0:Y:S01]  /*0380*/  SYNCS.EXCH.64 URZ, [UR9+0x18], UR4 ;  /* 0x00001804093f75b2 */ /* 0x0000220008000100 */
[----:B------:R0:W0:Y:S01]  /*0390*/  SYNCS.EXCH.64 URZ, [UR9+0x40], UR6 ;  /* 0x00004006093f75b2 */ /* 0x0000220008000100 */
[----:B------:R0:W0:Y:S01]  /*03a0*/  SYNCS.EXCH.64 URZ, [UR9+0x20], UR4 ;  /* 0x00002004093f75b2 */ /* 0x0000220008000100 */
[----:B------:R0:W0:Y:S01]  /*03b0*/  SYNCS.EXCH.64 URZ, [UR9+0x48], UR6 ;  /* 0x00004806093f75b2 */ /* 0x0000220008000100 */
[----:B------:R-:W-:Y:S01]  /*03c0*/  NOP ;  /* 0x0000000000007918 */ /* 0x000fe20000000000 */
.L_x_2:
[----:B------:R-:W-:Y:S01]  /*03d0*/  SHF.R.S32.HI R2, RZ, 0x1f, R4 ;  /* 0x0000001fff027819 */ /* 0x000fe20000011404 */
[----:B------:R-:W5:Y:S01]  /*03e0*/  SHFL.IDX PT, R0, R0, RZ, 0x1f ;  /* 0x00001fff00007589 */ /* 0x000f6200000e0000 */
[----:B0-----:R-:W0:Y:S01]  /*03f0*/  S2UR UR9, SR_CTAID.X ;  /* 0x00000000000979c3 */ /* 0x001e220000002500 */
[----:B------:R-:W-:Y:S02]  /*0400*/  ELECT P0, URZ, PT ;  /* 0x00000000003f782f */ /* 0x000fe40003800000 */
[----:B------:R-:W-:Y:S01]  /*0410*/  LEA.HI R2, R2, R4, RZ, 0x7 ;  /* 0x0000000402027211 */ /* 0x000fe200078f38ff */
[----:B------:R-:W-:Y:S01]  /*0420*/  ULDC UR4, c[0x0][0x150] ;  /* 0x0000540000047ab9 */ /* 0x000fe20000000800 */
[----:B------:R-:W-:Y:S01]  /*0430*/  SHF.R.S32.HI R6, RZ, 0x1f, R3 ;  /* 0x0000001fff067819 */ /* 0x000fe20000011403 */
[----:B------:R-:W-:Y:S01]  /*0440*/  NOP ;  /* 0x0000000000007918 */ /* 0x000fe20000000000 */
[----:B------:R-:W-:Y:S01]  /*0450*/  LOP3.LUT R2, R2, 0xffffff80, RZ, 0xc0, !PT ;  /* 0xffffff8002027812 */ /* 0x000fe200078ec0ff */
[----:B------:R-:W-:Y:S01]  /*0460*/  NOP ;  /* 0x0000000000007918 */ /* 0x000fe20000000000 */
[----:B------:R-:W-:Y:S01]  /*0470*/  LEA.HI R6, R6, R3, RZ, 0x2 ;  /* 0x0000000306067211 */ /* 0x000fe200078f10ff */
[----:B------:R-:W1:Y:S02]  /*0480*/  LDC R8, c[0x0][0x144] ;  /* 0x00005100ff087b82 */ /* 0x000e640000000800 */
[----:B------:R-:W-:Y:S01]  /*0490*/  IMAD.IADD R4, R4, 0x1, -R2 ;  /* 0x0000000104047824 */ /* 0x000fe200078e0a02 */
[----:B------:R-:W-:Y:S01]  /*04a0*/  LOP3.LUT R6, R6, 0x3ffffffc, RZ, 0xc0, !PT ;  /* 0x3ffffffc06067812 */ /* 0x000fe200078ec0ff */
[----:B------:R-:W2:Y:S03]  /*04b0*/  S2R R2, SR_CTAID.Y ;  /* 0x0000000000027919 */ /* 0x000ea60000002600 */
[----:B------:R-:W-:Y:S01]  /*04c0*/  SHF.R.S32.HI R5, RZ, 0x1f, R4 ;  /* 0x0000001fff057819 */ /* 0x000fe20000011404 */
[----:B------:R-:W-:Y:S01]  /*04d0*/  IMAD.IADD R6, R3, 0x1, -R6 ;  /* 0x0000000103067824 */ /* 0x000fe200078e0a06 */
[----:B------:R-:W3:Y:S02]  /*04e0*/  LDC R11, c[0x0][0x148] ;  /* 0x00005200ff0b7b82 */ /* 0x000ee40000000800 */
[----:B------:R-:W-:-:S02]  /*04f0*/  LEA.HI R5, R5, R4, RZ, 0x3 ;  /* 0x0000000405057211 */ /* 0x000fc400078f18ff */
[----:B-----5:R-:W-:Y:S02]  /*0500*/  ISETP.NE.OR P0, PT, R0, RZ, !P0 ;  /* 0x000000ff0000720c */ /* 0x020fe40004705670 */
[--C-:B------:R-:W-:Y:S02]  /*0510*/  SHF.R.S32.HI R0, RZ, 0x3, R5.reuse ;  /* 0x00000003ff007819 */ /* 0x100fe40000011405 */
[----:B------:R-:W-:Y:S02]  /*0520*/  SHF.R.S32.HI R5, RZ, 0x1f, R5 ;  /* 0x0000001fff057819 */ /* 0x000fe40000011405 */
[----:B0-----:R-:W-:Y:S02]  /*0530*/  I2FP.F32.U32 R7, UR9 ;  /* 0x0000000900077c45 */ /* 0x001fe40008201000 */
[----:B------:R-:W-:-:S03]  /*0540*/  LEA.HI R5, R5, R0, RZ, 0x2 ;  /* 0x0000000005057211 */ /* 0x000fc600078f10ff */
[----:B------:R-:W-:Y:S01]  /*0550*/  FMUL R7, R7, UR4 ;  /* 0x0000000407077c20 */ /* 0x000fe20008400000 */
[----:B------:R-:W-:Y:S01]  /*0560*/  LOP3.LUT R5, R5, 0xfffffffc, RZ, 0xc0, !PT ;  /* 0xfffffffc05057812 */ /* 0x000fe200078ec0ff */
[----:B------:R-:W-:Y:S01]  /*0570*/  VOTEU.ALL UP0, P0 ;  /* 0x00000000003f7886 */ /* 0x000fe20000000000 */
[----:B------:R-:W-:Y:S01]  /*0580*/  ULDC UR4, c[0x0][0x154] ;  /* 0x0000550000047ab9 */ /* 0x000fe20000000800 */
[----:B------:R-:W-:Y:S02]  /*0590*/  VOTEU.ALL UP1, P0 ;  /* 0x00000000003f7886 */ /* 0x000fe40000020000 */
[----:B------:R-:W0:Y:S01]  /*05a0*/  F2I.U32.TRUNC.NTZ R7, R7 ;  /* 0x0000000700077305 */ /* 0x000e22000020f000 */
[----:B------:R-:W-:Y:S01]  /*05b0*/  IMAD.IADD R5, R0, 0x1, -R5 ;  /* 0x0000000100057824 */ /* 0x000fe200078e0a05 */
[----:B------:R-:W5:Y:S01]  /*05c0*/  @!UP0 S2UR UR7, SR_CgaCtaId ;  /* 0x00000000000789c3 */ /* 0x000f620000008800 */
[----:B------:R-:W-:Y:S02]  /*05d0*/  @!UP0 UMOV UR6, 0x400 ;  /* 0x0000040000068882 */ /* 0x000fe40000000000 */
[----:B------:R-:W-:Y:S01]  /*05e0*/  IMAD R5, R6, 0x4, R5 ;  /* 0x0000000406057824 */ /* 0x000fe200078e0205 */
[----:B--2---:R-:W-:-:S04]  /*05f0*/  I2FP.F32.U32 R9, R2 ;  /* 0x0000000200097245 */ /* 0x004fc80000201000 */
[----:B------:R-:W-:Y:S01]  /*0600*/  LEA.HI R0, R5, R5, RZ, 0x1 ;  /* 0x0000000505007211 */ /* 0x000fe200078f08ff */
[----:B------:R-:W-:Y:S01]  /*0610*/  FMUL R9, R9, UR4 ;  /* 0x0000000409097c20 */ /* 0x000fe20008400000 */
[----:B------:R-:W-:Y:S02]  /*0620*/  UMOV UR4, 0x20 ;  /* 0x0000002000047882 */ /* 0x000fe40000000000 */
[----:B------:R-:W-:Y:S01]  /*0630*/  LOP3.LUT R6, R0, 0xfffffffe, RZ, 0xc0, !PT ;  /* 0xfffffffe00067812 */ /* 0x000fe200078ec0ff */
[----:B0-----:R-:W-:Y:S01]  /*0640*/  IMAD.MOV R13, RZ, RZ, -R7 ;  /* 0x000000ffff0d7224 */ /* 0x001fe200078e0a07 */
[----:B------:R-:W-:-:S04]  /*0650*/  @!UP0 UIADD3 UR4, -UR4, 0x100000, URZ ;  /* 0x0010000004048890 */ /* 0x000fc8000fffe13f */
[----:B------:R-:W-:Y:S02]  /*0660*/  @!UP0 USHF.L.U32 UR5, UR4, 0xb, URZ ;  /* 0x0000000b04058899 */ /* 0x000fe4000800063f */
[----:B------:R-:W-:Y:S01]  /*0670*/  @!UP0 USHF.L.U32 UR4, UR4, 0x1, URZ ;  /* 0x0000000104048899 */ /* 0x000fe2000800063f */
[----:B------:R-:W0:Y:S01]  /*0680*/  F2I.U32.TRUNC.NTZ R9, R9 ;  /* 0x0000000900097305 */ /* 0x000e22000020f000 */
[----:B-1----:R-:W-:Y:S02]  /*0690*/  IMAD R0, R8, R13, UR9 ;  /* 0x0000000908007e24 */ /* 0x002fe4000f8e020d */
[C---:B------:R-:W-:Y:S02]  /*06a0*/  IMAD.IADD R7, R5.reuse, 0x1, -R6 ;  /* 0x0000000105077824 */ /* 0x040fe400078e0a06 */
[----:B------:R-:W-:-:S03]  /*06b0*/  IMAD.SHL.U32 R6, R5, 0x4, RZ ;  /* 0x0000000405067824 */ /* 0x000fc600078e00ff */
[----:B------:R-:W-:Y:S01]  /*06c0*/  ISETP.NE.AND P2, PT, R7, R0, PT ;  /* 0x000000000700720c */ /* 0x000fe20003f45270 */
[----:B-----5:R-:W-:Y:S01]  /*06d0*/  @!UP0 ULEA UR6, UR7, UR6, 0x18 ;  /* 0x0000000607068291 */ /* 0x020fe2000f8ec03f */
[----:B------:R-:W-:Y:S01]  /*06e0*/  LOP3.LUT R10, R5, 0xc, R6, 0x78, !PT ;  /* 0x0000000c050a7812 */ /* 0x000fe200078e7806 */
[----:B------:R-:W1:Y:S01]  /*06f0*/  LDC R7, c[0x0][0x140] ;  /* 0x00005000ff077b82 */ /* 0x000e620000000800 */
[----:B------:R-:W-:Y:S01]  /*0700*/  VOTEU.ALL UP0, P0 ;  /* 0x00000000003f7886 */ /* 0x000fe20000000000 */
[----:B------:R-:W-:Y:S01]  /*0710*/  LOP3.LUT P0, RZ, R4, 0x7, RZ, 0xc0, !PT ;  /* 0x0000000704ff7812 */ /* 0x000fe2000780c0ff */
[----:B0-----:R-:W-:Y:S01]  /*0720*/  IMAD.MOV R12, RZ, RZ, -R9 ;  /* 0x000000ffff0c7224 */ /* 0x001fe200078e0a09 */
[----:B------:R0:W-:Y:S01]  /*0730*/  STL [R1+0x7c], R10 ;  /* 0x00007c0a01007387 */ /* 0x0001e20000100800 */
[----:B------:R-:W-:Y:S01]  /*0740*/  IMAD.MOV.U32 R4, RZ, RZ, 0x1 ;  /* 0x00000001ff047424 */ /* 0x000fe200078e00ff */
[----:B------:R-:W-:Y:S01]  /*0750*/  ISETP.LT.U32.AND P0, PT, R10, 0x4, !P0 ;  /* 0x000000040a00780c */ /* 0x000fe20004701070 */
[----:B---3--:R-:W-:-:S03]  /*0760*/  IMAD R6, R11, R12, R2 ;  /* 0x0000000c0b067224 */ /* 0x008fc600078e0202 */
[----:B------:R-:W-:Y:S01]  /*0770*/  @P2 LEA.HI R5, R10, R10, RZ, 0x1 ;  /* 0x0000000a0a052211 */ /* 0x000fe200078f08ff */
[----:B------:R-:W2:Y:S02]  /*0780*/  FENCE.VIEW.ASYNC.S ;  /* 0x00000000000073c6 */ /* 0x000ea40000000000 */
[----:B--2---:R0:W2:Y:S01]  /*0790*/  @!UP0 SYNCS.EXCH.64 URZ, [UR6+0x60], UR4 ;  /* 0x00006004063f85b2 */ /* 0x0040a20008000100 */
[----:B------:R-:W-:-:S04]  /*07a0*/  @P2 SHF.R.S32.HI R5, RZ, 0x1, R5 ;  /* 0x00000001ff052819 */ /* 0x000fc80000011405 */
[----:B------:R-:W-:Y:S02]  /*07b0*/  @P2 ISETP.NE.AND P3, PT, R5, R6, PT ;  /* 0x000000060500220c */ /* 0x000fe40003f65270 */
[----:B------:R-:W-:Y:S02]  /*07c0*/  SEL R5, RZ, 0x1, !P0 ;  /* 0x00000001ff057807 */ /* 0x000fe40004000000 */
[----:B------:R-:W-:Y:S02]  /*07d0*/  @P2 SEL R4, RZ, 0x1, P3 ;  /* 0x00000001ff042807 */ /* 0x000fe40001800000 */
[----:B-1----:R-:W-:Y:S02]  /*07e0*/  ISETP.EQ.U32.AND P5, PT, R7, 0x1, PT ;  /* 0x000000010700780c */ /* 0x002fe40003fa2070 */
[----:B------:R-:W-:Y:S01]  /*07f0*/  LOP3.LUT R4, R4, R5, RZ, 0xc0, !PT ;  /* 0x0000000504047212 */ /* 0x000fe200078ec0ff */
[----:B------:R0:W1:Y:S01]  /*0800*/  @!UP1 SYNCS.EXCH.64 URZ, [UR6+0x68], UR4 ;  /* 0x00006804063f95b2 */ /* 0x0000620008000100 */
[----:B------:R-:W-:-:S03]  /*0810*/  NOP ;  /* 0x0000000000007918 */ /* 0x000fc60000000000 */
[----:B------:R0:W-:Y:S06]  /*0820*/  STL [R1+0x78], R4 ;  /* 0x0000780401007387 */ /* 0x0001ec0000100800 */
[----:B--2---:R-:W-:Y:S05]  /*0830*/  @!P5 BRA `(.L_x_3) ;  /* 0x000000000008d947 */ /* 0x004fea0003800000 */
[----:B-1--4-:R-:W-:Y:S01]  /*0840*/  UCGABAR_ARV ;  /* 0x00000000000079c7 */ /* 0x012fe20008000000 */
[----:B------:R-:W-:Y:S05]  /*0850*/  BRA `(.L_x_4) ;  /* 0x0000000000047947 */ /* 0x000fea0003800000 */
.L_x_3:
[----:B-1--4-:R-:W-:Y:S01]  /*0860*/  NOP ;  /* 0x0000000000007918 */ /* 0x012fe20000000000 */
.L_x_4:
[----:B------:R-:W1:Y:S01]  /*0870*/  LDC R3, c[0x0][0x65c] ;  /* 0x00019700ff037b82 */ /* 0x000e620000000800 */
[----:B0-----:R-:W-:Y:S02]  /*0880*/  IMAD.U32 R4, RZ, RZ, UR9 ;  /* 0x00000009ff047e24 */ /* 0x001fe4000f8e00ff */
[----:B------:R-:W-:Y:S01]  /*0890*/  IMAD.MOV.U32 R5, RZ, RZ, RZ ;  /* 0x000000ffff057224 */ /* 0x000fe200078e00ff */
[----:B-1----:R-:W-:-:S13]  /*08a0*/  ISETP.NE.AND P4, PT, R3, 0x1, PT ;  /* 0x000000010300780c */ /* 0x002fda0003f85270 */
[----:B------:R-:W0:Y:S01]  /*08b0*/  @P4 LDC R7, c[0x0][0x10] ;  /* 0x00000400ff074b82 */ /* 0x000e220000000800 */
[----:B------:R-:W-:Y:S02]  /*08c0*/  @P4 IMAD.MOV.U32 R3, RZ, RZ, RZ ;  /* 0x000000ffff034224 */ /* 0x000fe400078e00ff */
[----:B------:R-:W-:-:S05]  /*08d0*/  @P4 IMAD.MOV.U32 R13, RZ, RZ, RZ ;  /* 0x000000ffff0d4224 */ /* 0x000fca00078e00ff */
[----:B------:R-:W1:Y:S01]  /*08e0*/  @!P4 LDC R9, c[0x0][0xc] ;  /* 0x00000300ff09cb82 */ /* 0x000e620000000800 */
[----:B0-----:R-:W-:-:S04]  /*08f0*/  @P4 IMAD.WIDE.U32 R6, R7, UR9, R2 ;  /* 0x0000000907064c25 */ /* 0x001fc8000f8e0002 */
[----:B------:R-:W-:Y:S02]  /*0900*/  @P4 IMAD.MOV.U32 R19, RZ, RZ, R6 ;  /* 0x000000ffff134224 */ /* 0x000fe400078e0006 */
[----:B------:R-:W-:Y:S02]  /*0910*/  @P4 IMAD.IADD R23, R7, 0x1, R13 ;  /* 0x0000000107174824 */ /* 0x000fe400078e020d */
[----:B-1----:R-:W-:-:S04]  /*0920*/  @!P4 IMAD.WIDE.U32 R4, R2, R9, R4 ;  /* 0x000000090204c225 */ /* 0x002fc800078e0004 */
[----:B------:R-:W-:Y:S02]  /*0930*/  @!P4 IMAD.MOV.U32 R19, RZ, RZ, R4 ;  /* 0x000000ffff13c224 */ /* 0x000fe400078e0004 */
[----:B------:R-:W-:-:S03]  /*0940*/  @!P4 IMAD.MOV.U32 R23, RZ, RZ, R5 ;  /* 0x000000ffff17c224 */ /* 0x000fc600078e0005 */
[----:B------:R0:W-:Y:S04]  /*0950*/  STL [R1+0x84], R19 ;  /* 0x0000841301007387 */ /* 0x0001e80000100800 */
[----:B------:R0:W-:Y:S01]  /*0960*/  STL [R1+0x80], R23 ;  /* 0x0000801701007387 */ /* 0x0001e20000100800 */
[----:B------:R-:W-:Y:S05]  /*0970*/  @!P5 BRA `(.L_x_5) ;  /* 0x00000000000cd947 */ /* 0x000fea0003800000 */
[----:B------:R-:W-:Y:S01]  /*0980*/  UCGABAR_WAIT ;  /* 0x0000000000007dc7 */ /* 0x000fe20008000000 */
[----:B------:R-:W-:Y:S01]  /*0990*/  CCTL.IVALL ;  /* 0x00000000ff00798f */ /* 0x000fe20002000000 */
[----:B------:R-:W-:Y:S05]  /*09a0*/  BRA `(.L_x_6) ;  /* 0x0000000000047947 */ /* 0x000fea0003800000 */
.L_x_5:
[----:B------:R-:W-:Y:S06]  /*09b0*/  BAR.SYNC.DEFER_BLOCKING 0x0 ;  /* 0x0000000000007b1d */ /* 0x000fec0000010000 */
.L_x_6:
[----:B------:R-:W-:Y:S05]  /*09c0*/  @!P1 BRA `(.L_x_7) ;  /* 0x000000e000f49947 */ /* 0x000fea0003800000 */
[----:B------:R-:W-:-:S06]  /*09d0*/  UISETP.GT.U32.AND UP0, UPT, UR10, 0x1, UPT ;  /* 0x000000010a00788c */ /* 0x000fcc000bf04070 */
[----:B------:R-:W-:-:S13]  /*09e0*/  PLOP3.LUT P0, PT, PT, PT, UP0, 0x80, 0x0 ;  /* 0x000000000000781c */ /* 0x000fda0003f0f008 */
[----:B------:R-:W-:Y:S05]  /*09f0*/  @P0 EXIT ;  /* 0x000000000000094d */ /* 0x000fea0003800000 */
[----:B------:R-:W-:Y:S01]  /*0a00*/  IMAD.MOV.U32 R6, RZ, RZ, -0x1 ;  /* 0xffffffffff067424 */ /* 0x000fe200078e00ff */
[----:B------:R-:W-:Y:S01]  /*0a10*/  ULDC.64 UR4, c[0x0][0x650] ;  /* 0x0001940000047ab9 */ /* 0x000fe20000000a00 */
[----:B------:R-:W-:Y:S01]  /*0a20*/  IMAD.MOV.U32 R5, RZ, RZ, -0x1 ;  /* 0xffffffffff057424 */ /* 0x000fe200078e00ff */
[----:B------:R-:W-:Y:S01]  /*0a30*/  ISETP.GE.U32.AND P0, PT, R19, UR4, PT ;  /* 0x0000000413007c0c */ /* 0x000fe2000bf06070 */
[----:B------:R-:W-:Y:S01]  /*0a40*/  UMOV UR22, 0xffffffff ;  /* 0xffffffff00167882 */ /* 0x000fe20000000000 */
[----:B------:R1:W-:Y:S01]  /*0a50*/  STL [R1+0x8c], R6 ;  /* 0x00008c0601007387 */ /* 0x0003e20000100800 */
[----:B------:R-:W-:Y:S02]  /*0a60*/  PRMT R4, RZ, 0x7610, R4 ;  /* 0x00007610ff047816 */ /* 0x000fe40000000004 */
[----:B------:R-:W-:Y:S01]  /*0a70*/  ISETP.GE.U32.AND.EX P0, PT, R23, UR5, PT, P0 ;  /* 0x0000000517007c0c */ /* 0x000fe2000bf06100 */
[----:B------:R1:W-:-:S12]  /*0a80*/  STL [R1+0x88], R5 ;  /* 0x0000880501007387 */ /* 0x0003d80000100800 */
[----:B-1----:R-:W-:Y:S05]  /*0a90*/  @P0 BRA `(.L_x_8) ;  /* 0x0000000400380947 */ /* 0x002fea0003800000 */
[----:B------:R-:W1:Y:S01]  /*0aa0*/  LDC.64 R14, c[0x0][0x628] ;  /* 0x00018a00ff0e7b82 */ /* 0x000e620000000a00 */
[----:B------:R-:W-:Y:S02]  /*0ab0*/  IMAD.MOV.U32 R4, RZ, RZ, R19 ;  /* 0x000000ffff047224 */ /* 0x000fe400078e0013 */
[----:B------:R-:W-:-:S05]  /*0ac0*/  IMAD.MOV.U32 R5, RZ, RZ, R23 ;  /* 0x000000ffff057224 */ /* 0x000fca00078e0017 */
[----:B------:R-:W2:Y:S08]  /*0ad0*/  LDC R10, c[0x0][0x630] ;  /* 0x00018c00ff0a7b82 */ /* 0x000eb00000000800 */
[----:B------:R-:W3:Y:S01]  /*0ae0*/  LDC.64 R16, c[0x0][0x620] ;  /* 0x00018800ff107b82 */ /* 0x000ee20000000a00 */
[----:B-1----:R-:W-:-:S04]  /*0af0*/  ISETP.NE.U32.AND P0, PT, R14, RZ, PT ;  /* 0x000000ff0e00720c */ /* 0x002fc80003f05070 */
[----:B------:R-:W-:-:S13]  /*0b00*/  ISETP.NE.AND.EX P0, PT, R15, RZ, PT, P0 ;  /* 0x000000ff0f00720c */ /* 0x000fda0003f05300 */
[----:B--23--:R-:W-:Y:S05]  /*0b10*/  @!P0 BRA `(.L_x_9) ;  /* 0x0000000000288947 */ /* 0x00cfea0003800000 */
[----:B------:R-:W1:Y:S02]  /*0b20*/  LDC R9, c[0x0][0x634] ;  /* 0x00018d00ff097b82 */ /* 0x000e640000000800 */
[----:B-1----:R-:W-:-:S05]  /*0b30*/  IADD3 R9, P0, R19, R9, RZ ;  /* 0x0000000913097210 */ /* 0x002fca0007f1e0ff */
[----:B------:R-:W-:-:S04]  /*0b40*/  IMAD.X R13, RZ, RZ, R23, P0 ;  /* 0x000000ffff0d7224 */ /* 0x000fc800000e0617 */
[----:B------:R-:W-:-:S04]  /*0b50*/  IMAD.WIDE.U32 R4, R13, R14, RZ ;  /* 0x0000000e0d047225 */ /* 0x000fc800078e00ff */
[----:B------:R-:W-:-:S04]  /*0b60*/  IMAD.WIDE.U32 R6, P0, R9, R15, R4 ;  /* 0x0000000f09067225 */ /* 0x000fc80007800004 */
[----:B------:R-:W-:-:S04]  /*0b70*/  IMAD.WIDE.U32 R4, R9, R14, RZ ;  /* 0x0000000e09047225 */ /* 0x000fc800078e00ff */
[----:B------:R-:W-:Y:S01]  /*0b80*/  IMAD.X R9, RZ, RZ, RZ, P0 ;  /* 0x000000ffff097224 */ /* 0x000fe200000e06ff */
[----:B------:R-:W-:Y:S01]  /*0b90*/  IADD3 RZ, P0, R5, R6, RZ ;  /* 0x0000000605ff7210 */ /* 0x000fe20007f1e0ff */
[----:B------:R-:W-:-:S04]  /*0ba0*/  IMAD.MOV.U32 R8, RZ, RZ, R7 ;  /* 0x000000ffff087224 */ /* 0x000fc800078e0007 */
[----:B------:R-:W-:-:S08]  /*0bb0*/  IMAD.WIDE.U32.X R4, R13, R15, R8, P0 ;  /* 0x0000000f0d047225 */ /* 0x000fd000000e0408 */
.L_x_9:
[----:B------:R-:W1:Y:S01]  /*0bc0*/  LDC.64 R20, c[0x0][0x640] ;  /* 0x00019000ff147b82 */ /* 0x000e620000000a00 */
[-C--:B------:R-:W-:Y:S01]  /*0bd0*/  SHF.R.U64 R22, R4, R10.reuse, R5 ;  /* 0x0000000a04167219 */ /* 0x080fe20000001205 */
[----:B------:R-:W-:Y:S01]  /*0be0*/  IMAD.MOV.U32 R4, RZ, RZ, R19 ;  /* 0x000000ffff047224 */ /* 0x000fe200078e0013 */
[----:B------:R-:W-:Y:S01]  /*0bf0*/  SHF.R.U32.HI R3, RZ, R10, R5 ;  /* 0x0000000aff037219 */ /* 0x000fe20000011605 */
[----:B------:R-:W-:Y:S01]  /*0c00*/  IMAD.MOV.U32 R5, RZ, RZ, R23 ;  /* 0x000000ffff057224 */ /* 0x000fe200078e0017 */
[----:B------:R-:W-:Y:S01]  /*0c10*/  IADD3 R7, P0, RZ, -R22, RZ ;  /* 0x80000016ff077210 */ /* 0x000fe20007f1e0ff */
[----:B0-----:R-:W-:Y:S02]  /*0c20*/  IMAD R23, R11, R12, R2 ;  /* 0x0000000c0b177224 */ /* 0x001fe400078e0202 */
[----:B------:R-:W0:Y:S01]  /*0c30*/  LDC R8, c[0x0][0x618] ;  /* 0x00018600ff087b82 */ /* 0x000e220000000800 */
[----:B------:R-:W-:Y:S02]  /*0c40*/  IMAD.MOV.U32 R11, RZ, RZ, 0x1 ;  /* 0x00000001ff0b7424 */ /* 0x000fe400078e00ff */
[----:B------:R-:W-:-:S02]  /*0c50*/  IMAD.X R3, RZ, RZ, ~R3, P0 ;  /* 0x000000ffff037224 */ /* 0x000fc400000e0e03 */
[----:B------:R-:W-:-:S03]  /*0c60*/  IMAD.WIDE.U32 R4, R7, R16, R4 ;  /* 0x0000001007047225 */ /* 0x000fc600078e0004 */
[----:B------:R-:W2:Y:S01]  /*0c70*/  LDC R14, c[0x0][0x608] ;  /* 0x00018200ff0e7b82 */ /* 0x000ea20000000800 */
[----:B------:R-:W-:-:S04]  /*0c80*/  IMAD R6, R3, R16, RZ ;  /* 0x0000001003067224 */ /* 0x000fc800078e02ff */
[----:B------:R-:W-:-:S03]  /*0c90*/  IMAD R3, R7, R17, R6 ;  /* 0x0000001107037224 */ /* 0x000fc600078e0206 */
[----:B------:R-:W3:Y:S01]  /*0ca0*/  LDC R18, c[0x0][0x658] ;  /* 0x00019600ff127b82 */ /* 0x000ee20000000800 */
[----:B------:R-:W-:Y:S01]  /*0cb0*/  IMAD.IADD R3, R5, 0x1, R3 ;  /* 0x0000000105037824 */ /* 0x000fe200078e0203 */
[----:B-1----:R-:W-:Y:S01]  /*0cc0*/  ISETP.NE.U32.AND P0, PT, R20, RZ, PT ;  /* 0x000000ff1400720c */ /* 0x002fe20003f05070 */
[----:B------:R-:W-:-:S03]  /*0cd0*/  IMAD.MOV.U32 R5, RZ, RZ, -0x1 ;  /* 0xffffffffff057424 */ /* 0x000fc600078e00ff */
[----:B------:R-:W-:Y:S02]  /*0ce0*/  ISETP.NE.AND.EX P0, PT, R21, RZ, PT, P0 ;  /* 0x000000ff1500720c */ /* 0x000fe40003f05300 */
[----:B------:R-:W1:Y:S01]  /*0cf0*/  LDC R13, c[0x0][0x600] ;  /* 0x00018000ff0d7b82 */ /* 0x000e620000000800 */
[-CC-:B0-----:R-:W-:Y:S02]  /*0d00*/  SHF.R.U64 R10, R4, R8.reuse, R3.reuse ;  /* 0x00000008040a7219 */ /* 0x181fe40000001203 */
[----:B------:R-:W-:-:S05]  /*0d10*/  SHF.R.U32.HI R3, RZ, R8, R3 ;  /* 0x00000008ff037219 */ /* 0x000fca0000011603 */
[----:B------:R-:W0:Y:S01]  /*0d20*/  LDC R15, c[0x0][0x648] ;  /* 0x00019200ff0f7b82 */ /* 0x000e220000000800 */
[-CC-:B--2---:R-:W-:Y:S02]  /*0d30*/  SHF.R.U64 R19, R10, R14.reuse, R3.reuse ;  /* 0x0000000e0a137219 */ /* 0x184fe40000001203 */
[----:B------:R-:W-:-:S05]  /*0d40*/  SHF.R.U32.HI R3, RZ, R14, R3 ;  /* 0x0000000eff037219 */ /* 0x000fca0000011603 */
[----:B------:R-:W2:Y:S01]  /*0d50*/  LDC R17, c[0x0][0x638] ;  /* 0x00018e00ff117b82 */ /* 0x000ea20000000800 */
[-C--:B---3--:R-:W-:Y:S02]  /*0d60*/  SHF.L.U32 R2, R5, R18.reuse, RZ ;  /* 0x0000001205027219 */ /* 0x088fe400000006ff */
[--C-:B------:R-:W-:Y:S02]  /*0d70*/  SHF.R.U64 R12, R19, R18, R3.reuse ;  /* 0x00000012130c7219 */ /* 0x100fe40000001203 */
[----:B------:R-:W-:Y:S02]  /*0d80*/  LOP3.LUT R8, RZ, R2, RZ, 0x33, !PT ;  /* 0x00000002ff087212 */ /* 0x000fe400078e33ff */
[----:B------:R-:W-:Y:S01]  /*0d90*/  SHF.R.U32.HI R3, RZ, R18, R3 ;  /* 0x00000012ff037219 */ /* 0x000fe20000011603 */
[----:B------:R-:W3:Y:S01]  /*0da0*/  LDC R16, c[0x0][0x610] ;  /* 0x00018400ff107b82 */ /* 0x000ee20000000800 */
[----:B------:R-:W-:Y:S01]  /*0db0*/  IMAD.MOV.U32 R2, RZ, RZ, R12 ;  /* 0x000000ffff027224 */ /* 0x000fe200078e000c */
[----:B------:R-:W-:Y:S06]  /*0dc0*/  @!P0 BRA `(.L_x_10) ;  /* 0x0000000000288947 */ /* 0x000fec0003800000 */
[----:B------:R-:W4:Y:S02]  /*0dd0*/  LDC R7, c[0x0][0x64c] ;  /* 0x00019300ff077b82 */ /* 0x000f240000000800 */
[----:B----4-:R-:W-:-:S05]  /*0de0*/  IADD3 R7, P0, R12, R7, RZ ;  /* 0x000000070c077210 */ /* 0x010fca0007f1e0ff */
        /* <DEDUP_REMOVED lines=8> */
.L_x_10:
[----:B0-----:R-:W-:Y:S01]  /*0e70*/  SHF.R.U64 R4, R2, R15, R3 ;  /* 0x0000000f02047219 */ /* 0x001fe20000001203 */
[----:B-1----:R-:W-:Y:S01]  /*0e80*/  VIADD R5, R13, 0xffffffff ;  /* 0xffffffff0d057836 */ /* 0x002fe20000000000 */
[----:B------:R-:W-:Y:S02]  /*0e90*/  SHF.L.U32 R2, R11, R18, RZ ;  /* 0x000000120b027219 */ /* 0x000fe400000006ff */
[----:B------:R-:W-:Y:S01]  /*0ea0*/  LOP3.LUT R3, R19, R8, RZ, 0xc0, !PT ;  /* 0x0000000813037212 */ /* 0x000fe200078ec0ff */
[----:B------:R-:W-:Y:S01]  /*0eb0*/  IMAD.MOV R6, RZ, RZ, -R4 ;  /* 0x000000ffff067224 */ /* 0x000fe200078e0a04 */
[----:B------:R-:W-:Y:S02]  /*0ec0*/  SEL R0, R0, R23, !P4 ;  /* 0x0000001700007207 */ /* 0x000fe40006000000 */
[----:B------:R-:W-:Y:S01]  /*0ed0*/  LOP3.LUT R5, R10, R5, RZ, 0xc0, !PT ;  /* 0x000000050a057212 */ /* 0x000fe200078ec0ff */
[----:B------:R-:W-:Y:S01]  /*0ee0*/  IMAD R3, R2, R4, R3 ;  /* 0x0000000402037224 */ /* 0x000fe200078e0203 */
[----:B------:R-:W-:Y:S01]  /*0ef0*/  R2UR UR22, R22 ;  /* 0x00000000161672ca */ /* 0x000fe200000e0000 */
[----:B--2---:R-:W-:-:S02]  /*0f00*/  IMAD R2, R6, R17, R12 ;  /* 0x0000001106027224 */ /* 0x004fc400078e020c */
[----:B---3--:R-:W-:Y:S02]  /*0f10*/  IMAD R0, R3, R16, R0 ;  /* 0x0000001003007224 */ /* 0x008fe400078e0200 */
[----:B------:R-:W-:Y:S02]  /*0f20*/  IMAD R3, R2, R13, R5 ;  /* 0x0000000d02037224 */ /* 0x000fe400078e0205 */
[----:B------:R-:W-:-:S03]  /*0f30*/  IMAD.MOV.U32 R4, RZ, RZ, 0x1 ;  /* 0x00000001ff047424 */ /* 0x000fc600078e00ff */
[----:B------:R-:W-:Y:S02]  /*0f40*/  SEL R2, R3, R0, !P4 ;  /* 0x0000000003027207 */ /* 0x000fe40006000000 */
[----:B------:R-:W-:-:S03]  /*0f50*/  SEL R0, R0, R3, !P4 ;  /* 0x0000000300007207 */ /* 0x000fc60006000000 */
[----:B------:R1:W-:Y:S04]  /*0f60*/  STL [R1+0x88], R2 ;  /* 0x0000880201007387 */ /* 0x0003e80000100800 */
[----:B------:R1:W-:Y:S02]  /*0f70*/  STL [R1+0x8c], R0 ;  /* 0x00008c0001007387 */ /* 0x0003e40000100800 */
.L_x_8:
[----:B------:R-:W-:-:S08]  /*0f80*/  NOP ;  /* 0x0000000000007918 */ /* 0x000fd00000000000 */
[----:B------:R-:W2:Y:S02]  /*0f90*/  USETMAXREG.TRY_ALLOC.CTAPOOL UP0, 0xe8 ;  /* 0x000000e8000079c8 */ /* 0x000ea40008000600 */
[----:B--2---:R-:W-:-:S13]  /*0fa0*/  PLOP3.LUT P0, PT, PT, PT, UP0, 0x80, 0x0 ;  /* 0x000000000000781c */ /* 0x004fda0003f0f008 */
[----:B------:R-:W-:Y:S05]  /*0fb0*/  @!P0 BRA `(.L_x_8) ;  /* 0xfffffffc00f08947 */ /* 0x000fea000383ffff */
[----:B------:R-:W-:Y:S01]  /*0fc0*/  ULDC.64 UR4, c[0x0][0x598] ;  /* 0x0001660000047ab9 */ /* 0x000fe20000000a00 */
[----:B------:R-:W-:Y:S01]  /*0fd0*/  ULDC.64 UR16, c[0x0][0x208] ;  /* 0x0000820000107ab9 */ /* 0x000fe20000000a00 */
[----:B------:R-:W-:-:S04]  /*0fe0*/  ISETP.NE.U32.AND P0, PT, RZ, UR4, PT ;  /* 0x00000004ff007c0c */ /* 0x000fc8000bf05070 */
[----:B------:R-:W-:-:S13]  /*0ff0*/  ISETP.NE.AND.EX P0, PT, RZ, UR5, PT, P0 ;  /* 0x00000005ff007c0c */ /* 0x000fda000bf05300 */
[----:B------:R-:W-:Y:S05]  /*1000*/  @!P0 BRA `(.L_x_11) ;  /* 0x0000000000208947 */ /* 0x000fea0003800000 */
[----:B-1----:R-:W1:Y:S02]  /*1010*/  LDC.64 R2, c[0x0][0x598] ;  /* 0x00016600ff027b82 */ /* 0x002e640000000a00 */
[----:B-1----:R-:W2:Y:S02]  /*1020*/  LDG.E.64 R2, desc[UR16][R2.64] ;  /* 0x0000001002027981 */ /* 0x002ea4000c1e1b00 */
[----:B--2---:R-:W-:-:S04]  /*1030*/  ISETP.NE.U32.AND P0, PT, R2, RZ, PT ;  /* 0x000000ff0200720c */ /* 0x004fc80003f05070 */
[----:B------:R-:W-:-:S13]  /*1040*/  ISETP.NE.AND.EX P0, PT, R3, RZ, PT, P0 ;  /* 0x000000ff0300720c */ /* 0x000fda0003f05300 */
[----:B------:R-:W-:Y:S05]  /*1050*/  @!P0 BRA `(.L_x_11) ;  /* 0x00000000000c8947 */ /* 0x000fea0003800000 */
[----:B------:R-:W2:Y:S02]  /*1060*/  LD.E R2, desc[UR16][R2.64] ;  /* 0x0000001002027980 */ /* 0x000ea4000c101900 */
[----:B--2---:R-:W-:Y:S01]  /*1070*/  R2UR UR20, R2 ;  /* 0x00000000021472ca */ /* 0x004fe200000e0000 */
[----:B------:R-:W-:-:S14]  /*1080*/  BRA `(.L_x_12) ;  /* 0x0000000000247947 */ /* 0x000fdc0003800000 */
.L_x_11:
[----:B------:R-:W-:Y:S02]  /*1090*/  ULDC.64 UR4, c[0x0][0x588] ;  /* 0x0001620000047ab9 */ /* 0x000fe40000000a00 */
[----:B------:R-:W-:-:S04]  /*10a0*/  ISETP.NE.U32.AND P0, PT, RZ, UR4, PT ;  /* 0x00000004ff007c0c */ /* 0x000fc8000bf05070 */
[----:B------:R-:W-:-:S13]  /*10b0*/  ISETP.NE.AND.EX P0, PT, RZ, UR5, PT, P0 ;  /* 0x00000005ff007c0c */ /* 0x000fda000bf05300 */
[----:B------:R-:W-:Y:S05]  /*10c0*/  @!P0 BRA `(.L_x_13) ;  /* 0x0000000000108947 */ /* 0x000fea0003800000 */
[----:B-1----:R-:W1:Y:S02]  /*10d0*/  LDC.64 R2, c[0x0][0x588] ;  /* 0x00016200ff027b82 */ /* 0x002e640000000a00 */
[----:B-1----:R-:W2:Y:S02]  /*10e0*/  LDG.E R2, desc[UR16][R2.64] ;  /* 0x0000001002027981 */ /* 0x002ea4000c1e1900 */
[----:B--2---:R-:W-:Y:S01]  /*10f0*/  R2UR UR20, R2 ;  /* 0x00000000021472ca */ /* 0x004fe200000e0000 */
[----:B------:R-:W-:-:S14]  /*1100*/  BRA `(.L_x_12) ;  /* 0x0000000000047947 */ /* 0x000fdc0003800000 */
.L_x_13:
[----:B------:R-:W-:-:S05]  /*1110*/  ULDC UR20, c[0x0][0x580] ;  /* 0x0001600000147ab9 */ /* 0x000fca0000000800 */
.L_x_12:
[----:B------:R-:W-:Y:S02]  /*1120*/  ULDC.64 UR4, c[0x0][0x5a0] ;  /* 0x0001680000047ab9 */ /* 0x000fe40000000a00 */
        /* <DEDUP_REMOVED lines=11> */
.L_x_14:
        /* <DEDUP_REMOVED lines=8> */
.L_x_16:
[----:B------:R-:W-:-:S05]  /*1260*/  ULDC UR21, c[0x0][0x584] ;  /* 0x0001610000157ab9 */ /* 0x000fca0000000800 */
.L_x_15:
[----:B------:R-:W-:-:S13]  /*1270*/  LOP3.LUT P0, RZ, R4, 0xff, RZ, 0xc0, !PT ;  /* 0x000000ff04ff7812 */ /* 0x000fda000780c0ff */
[----:B------:R-:W-:Y:S05]  /*1280*/  @!P0 EXIT ;  /* 0x000000000000894d */ /* 0x000fea0003800000 */
[----:B------:R-:W-:Y:S01]  /*1290*/  ULDC UR4, c[0x0][0x28c] ;  /* 0x0000a30000047ab9 */ /* 0x000fe20000000800 */
[----:B------:R-:W-:Y:S02]  /*12a0*/  ULOP3.LUT UR23, UR13, 0x1, URZ, 0xfc, !UPT ;  /* 0x000000010d177892 */ /* 0x000fe4000f8efc3f */
[----:B------:R-:W-:-:S04]  /*12b0*/  UIADD3 UR4, UR4, 0x1f, URZ ;  /* 0x0000001f04047890 */ /* 0x000fc8000fffe03f */
[----:B------:R-:W-:-:S04]  /*12c0*/  USHF.R.S32.HI UR5, URZ, 0x1f, UR4 ;  /* 0x0000001f3f057899 */ /* 0x000fc80008011404 */
[----:B------:R-:W-:-:S03]  /*12d0*/  ULEA.HI UR5, UR5, UR4, URZ, 0x5 ;  /* 0x0000000405057291 */ /* 0x000fc6000f8f283f */
[----:B------:R-:W-:Y:S01]  /*12e0*/  UMOV UR4, URZ ;  /* 0x0000003f00047c82 */ /* 0x000fe20008000000 */
[----:B------:R-:W-:-:S03]  /*12f0*/  USHF.R.S32.HI UR12, URZ, 0x5, UR5 ;  /* 0x000000053f0c7899 */ /* 0x000fc60008011405 */
[----:B------:R-:W-:-:S09]  /*1300*/  UMOV UR5, URZ ;  /* 0x0000003f00057c82 */ /* 0x000fd20008000000 */
.L_x_299:
[----:B-1----:R-:W1:Y:S01]  /*1310*/  S2R R0, SR_TID.X ;  /* 0x0000000000007919 */ /* 0x002e620000002100 */
[----:B--2---:R-:W2:Y:S01]  /*1320*/  S2UR UR11, SR_CgaCtaId ;  /* 0x00000000000b79c3 */ /* 0x004ea20000008800 */
[----:B------:R-:W-:Y:S01]  /*1330*/  UMOV UR14, 0x400 ;  /* 0x00000400000e7882 */ /* 0x000fe20000000000 */
[----:B------:R-:W-:Y:S01]  /*1340*/  UMOV UR6, URZ ;  /* 0x0000003f00067c82 */ /* 0x000fe20008000000 */
[----:B------:R-:W-:Y:S01]  /*1350*/  STL [R1+0x74], RZ ;  /* 0x000074ff01007387 */ /* 0x000fe20000100800 */
[----:B------:R-:W-:Y:S01]  /*1360*/  UMOV UR7, URZ ;  /* 0x0000003f00077c82 */ /* 0x000fe20008000000 */
[----:B------:R-:W-:Y:S01]  /*1370*/  UMOV UR8, URZ ;  /* 0x0000003f00087c82 */ /* 0x000fe20008000000 */
[----:B------:R-:W-:Y:S01]  /*1380*/  UMOV UR18, UR5 ;  /* 0x0000000500127c82 */ /* 0x000fe20008000000 */
[----:B------:R-:W-:Y:S01]  /*1390*/  STL [R1+0x70], RZ ;  /* 0x000070ff01007387 */ /* 0x000fe20000100800 */
[----:B---3--:R-:W3:Y:S01]  /*13a0*/  LDC R2, c[0x0][0x28c] ;  /* 0x0000a300ff027b82 */ /* 0x008ee20000000800 */
[----:B------:R-:W-:-:S02]  /*13b0*/  CS2R R4, SRZ ;  /* 0x0000000000047805 */ /* 0x000fc4000001ff00 */
[----:B------:R-:W-:Y:S01]  /*13c0*/  CS2R R6, SRZ ;  /* 0x0000000000067805 */ /* 0x000fe2000001ff00 */
[----:B------:R-:W-:Y:S01]  /*13d0*/  STL [R1+0x6c], RZ ;  /* 0x00006cff01007387 */ /* 0x000fe20000100800 */
[----:B------:R-:W-:Y:S02]  /*13e0*/  CS2R R8, SRZ ;  /* 0x0000000000087805 */ /* 0x000fe4000001ff00 */
[----:B------:R-:W-:Y:S02]  /*13f0*/  CS2R R10, SRZ ;  /* 0x00000000000a7805 */ /* 0x000fe4000001ff00 */
[----:B------:R-:W-:Y:S01]  /*1400*/  CS2R R12, SRZ ;  /* 0x00000000000c7805 */ /* 0x000fe2000001ff00 */
[----:B------:R-:W-:Y:S01]  /*1410*/  STL [R1+0x68], RZ ;  /* 0x000068ff01007387 */ /* 0x000fe20000100800 */
[----:B------:R-:W-:Y:S02]  /*1420*/  CS2R R14, SRZ ;  /* 0x00000000000e7805 */ /* 0x000fe4000001ff00 */
[----:B------:R-:W-:-:S02]  /*1430*/  CS2R R16, SRZ ;  /* 0x0000000000107805 */ /* 0x000fc4000001ff00 */
[----:B0-----:R-:W-:Y:S01]  /*1440*/  CS2R R18, SRZ ;  /* 0x0000000000127805 */ /* 0x001fe2000001ff00 */
[----:B------:R-:W-:Y:S01]  /*1450*/  STL [R1+0x64], RZ ;  /* 0x000064ff01007387 */ /* 0x000fe20000100800 */
[----:B------:R-:W-:Y:S02]  /*1460*/  CS2R R20, SRZ ;  /* 0x0000000000147805 */ /* 0x000fe4000001ff00 */
[----:B------:R-:W-:Y:S02]  /*1470*/  CS2R R22, SRZ ;  /* 0x0000000000167805 */ /* 0x000fe4000001ff00 */
[----:B------:R-:W-:Y:S01]  /*1480*/  CS2R R152, SRZ ;  /* 0x0000000000987805 */ /* 0x000fe2000001ff00 */
[----:B------:R-:W-:Y:S01]  /*1490*/  STL [R1+0x60], RZ ;  /* 0x000060ff01007387 */ /* 0x000fe20000100800 */
[----:B--2---:R-:W-:Y:S01]  /*14a0*/  ULEA UR14, UR11, UR14, 0x18 ;  /* 0x0000000e0b0e7291 */ /* 0x004fe2000f8ec03f */
[----:B------:R-:W-:Y:S02]  /*14b0*/  CS2R R154, SRZ ;  /* 0x00000000009a7805 */ /* 0x000fe4000001ff00 */
[----:B------:R-:W-:Y:S01]  /*14c0*/  CS2R R156, SRZ ;  /* 0x00000000009c7805 */ /* 0x000fe2000001ff00 */
[----:B------:R-:W-:Y:S01]  /*14d0*/  STL [R1+0x5c], RZ ;  /* 0x00005cff01007387 */ /* 0x000fe20000100800 */
[----:B------:R-:W-:-:S02]  /*14e0*/  CS2R R158, SRZ ;  /* 0x00000000009e7805 */ /* 0x000fc4000001ff00 */
[----:B------:R-:W-:Y:S02]  /*14f0*/  CS2R R160, SRZ ;  /* 0x0000000000a07805 */ /* 0x000fe4000001ff00 */
[----:B------:R-:W-:Y:S02]  /*1500*/  CS2R R162, SRZ ;  /* 0x0000000000a27805 */ /* 0x000fe4000001ff00 */
[----:B-1----:R-:W-:Y:S01]  /*1510*/  LOP3.LUT R0, R0, 0x80, RZ, 0xc0, !PT ;  /* 0x0000008000007812 */ /* 0x002fe200078ec0ff */
[----:B------:R-:W-:Y:S01]  /*1520*/  STL [R1+0x58], RZ ;  /* 0x000058ff01007387 */ /* 0x000fe20000100800 */
[----:B---3--:R-:W-:Y:S02]  /*1530*/  ISETP.GE.AND P0, PT, R2, 0x1, PT ;  /* 0x000000010200780c */ /* 0x008fe40003f06270 */
[----:B------:R-:W-:Y:S02]  /*1540*/  CS2R R2, SRZ ;  /* 0x0000000000027805 */ /* 0x000fe4000001ff00 */
[----:B------:R-:W-:Y:S01]  /*1550*/  SHF.R.U32.HI R0, RZ, 0x7, R0 ;  /* 0x00000007ff007819 */ /* 0x000fe20000011600 */
[----:B------:R-:W-:Y:S01]  /*1560*/  STL [R1+0x54], RZ ;  /* 0x000054ff01007387 */ /* 0x000fe20000100800 */
[----:B------:R-:W-:-:S02]  /*1570*/  CS2R R164, SRZ ;  /* 0x0000000000a47805 */ /* 0x000fc4000001ff00 */
[----:B------:R-:W-:Y:S02]  /*1580*/  CS2R R166, SRZ ;  /* 0x0000000000a67805 */ /* 0x000fe4000001ff00 */
[----:B------:R-:W-:Y:S01]  /*1590*/  CS2R R168, SRZ ;  /* 0x0000000000a87805 */ /* 0x000fe2000001ff00 */
[----:B------:R-:W-:Y:S01]  /*15a0*/  STL [R1+0x50], RZ ;  /* 0x000050ff01007387 */ /* 0x000fe20000100800 */
[----:B------:R-:W-:Y:S02]  /*15b0*/  CS2R R170, SRZ ;  /* 0x0000000000aa7805 */ /* 0x000fe4000001ff00 */
[----:B------:R-:W-:Y:S02]  /*15c0*/  CS2R R172, SRZ ;  /* 0x0000000000ac7805 */ /* 0x000fe4000001ff00 */
[----:B------:R-:W-:Y:S01]  /*15d0*/  CS2R R174, SRZ ;  /* 0x0000000000ae7805 */ /* 0x000fe2000001ff00 */
[----:B------:R-:W0:Y:S01]  /*15e0*/  SHFL.IDX PT, R0, R0, RZ, 0x1f ;  /* 0x00001fff00007589 */ /* 0x000e2200000e0000 */
[----:B------:R-:W-:-:S02]  /*15f0*/  CS2R R176, SRZ ;  /* 0x0000000000b07805 */ /* 0x000fc4000001ff00 */
[----:B------:R-:W-:Y:S02]  /*1600*/  CS2R R178, SRZ ;  /* 0x0000000000b27805 */ /* 0x000fe4000001ff00 */
[----:B------:R-:W-:Y:S01]  /*1610*/  CS2R R180, SRZ ;  /* 0x0000000000b47805 */ /* 0x000fe2000001ff00 */
[----:B------:R1:W-:Y:S01]  /*1620*/  STL [R1+0x4c], RZ ;  /* 0x00004cff01007387 */ /* 0x0003e20000100800 */
[----:B------:R-:W-:Y:S02]  /*1630*/  CS2R R182, SRZ ;  /* 0x0000000000b67805 */ /* 0x000fe4000001ff00 */
[----:B------:R-:W-:Y:S02]  /*1640*/  CS2R R184, SRZ ;  /* 0x0000000000b87805 */ /* 0x000fe4000001ff00 */
[----:B------:R-:W-:Y:S01]  /*1650*/  CS2R R186, SRZ ;  /* 0x0000000000ba7805 */ /* 0x000fe2000001ff00 */
[----:B------:R1:W-:Y:S01]  /*1660*/  STL [R1+0x48], RZ ;  /* 0x000048ff01007387 */ /* 0x0003e20000100800 */
        /* <DEDUP_REMOVED lines=14> */
[----:B------:R-:W-:Y:S02]  /*1750*/  CS2R R210, SRZ ;  /* 0x0000000000d27805 */ /* 0x000fe4000001ff00 */
[----:B0-----:R-:W-:Y:S01]  /*1760*/  R2UR UR9, R0 ;  /* 0x00000000000972ca */ /* 0x001fe200000e0000 */
[----:B------:R1:W-:Y:S01]  /*1770*/  STL [R1+0x38], RZ ;  /* 0x000038ff01007387 */ /* 0x0003e20000100800 */
[----:B------:R-:W-:Y:S01]  /*1780*/  IMAD.MOV.U32 R0, RZ, RZ, RZ ;  /* 0x000000ffff007224 */ /* 0x000fe200078e00ff */
[----:B------:R-:W-:-:S02]  /*1790*/  CS2R R212, SRZ ;  /* 0x0000000000d47805 */ /* 0x000fc4000001ff00 */
[----:B------:R-:W-:Y:S01]  /*17a0*/  CS2R R214, SRZ ;  /* 0x0000000000d67805 */ /* 0x000fe2000001ff00 */
[----:B------:R1:W-:Y:S01]  /*17b0*/  STL [R1+0x34], RZ ;  /* 0x000034ff01007387 */ /* 0x0003e20000100800 */
[----:B------:R-:W-:Y:S02]  /*17c0*/  CS2R R216, SRZ ;  /* 0x0000000000d87805 */ /* 0x000fe4000001ff00 */
[----:B------:R-:W-:Y:S02]  /*17d0*/  CS2R R218, SRZ ;  /* 0x0000000000da7805 */ /* 0x000fe4000001ff00 */
[----:B------:R-:W-:Y:S01]  /*17e0*/  CS2R R220, SRZ ;  /* 0x0000000000dc7805 */ /* 0x000fe2000001ff00 */
[----:B------:R1:W-:Y:S01]  /*17f0*/  STL [R1+0x30], RZ ;  /* 0x000030ff01007387 */ /* 0x0003e20000100800 */
[----:B------:R-:W-:Y:S02]  /*1800*/  CS2R R222, SRZ ;  /* 0x0000000000de7805 */ /* 0x000fe4000001ff00 */
[----:B------:R-:W-:Y:S01]  /*1810*/  CS2R R224, SRZ ;  /* 0x0000000000e07805 */ /* 0x000fe2000001ff00 */
[----:B------:R-:W-:Y:S01]  /*1820*/  IMAD.MOV.U32 R226, RZ, RZ, RZ ;  /* 0x000000ffffe27224 */ /* 0x000fe200078e00ff */
[----:B------:R1:W-:Y:S01]  /*1830*/  STL [R1+0x2c], RZ ;  /* 0x00002cff01007387 */ /* 0x0003e20000100800 */
[----:B------:R-:W-:Y:S01]  /*1840*/  ULEA.HI UR10, UR9, UR9, URZ, 0x1 ;  /* 0x00000009090a7291 */ /* 0x000fe2000f8f083f */
[----:B------:R-:W-:Y:S01]  /*1850*/  IMAD.U32 R227, RZ, RZ, UR4 ;  /* 0x00000004ffe37e24 */ /* 0x000fe2000f8e00ff */
[----:B------:R-:W-:Y:S01]  /*1860*/  CS2R R88, SRZ ;  /* 0x0000000000587805 */ /* 0x000fe2000001ff00 */
[----:B------:R1:W-:Y:S01]  /*1870*/  STL [R1+0x28], RZ ;  /* 0x000028ff01007387 */ /* 0x0003e20000100800 */
[----:B------:R-:W-:Y:S01]  /*1880*/  ULOP3.LUT UR10, UR10, 0x1ffffe, URZ, 0xc0, !UPT ;  /* 0x001ffffe0a0a7892 */ /* 0x000fe2000f8ec03f */
[----:B------:R-:W-:-:S02]  /*1890*/  CS2R R90, SRZ ;  /* 0x00000000005a7805 */ /* 0x000fc4000001ff00 */
[----:B------:R-:W-:Y:S01]  /*18a0*/  CS2R R92, SRZ ;  /* 0x00000000005c7805 */ /* 0x000fe2000001ff00 */
[----:B------:R1:W-:Y:S01]  /*18b0*/  STL [R1+0x24], RZ ;  /* 0x000024ff01007387 */ /* 0x0003e20000100800 */
[----:B------:R-:W-:Y:S01]  /*18c0*/  UIADD3 UR10, UR9, -UR10, URZ ;  /* 0x8000000a090a7290 */ /* 0x000fe2000fffe03f */
[----:B------:R-:W-:Y:S02]  /*18d0*/  CS2R R94, SRZ ;  /* 0x00000000005e7805 */ /* 0x000fe4000001ff00 */
[----:B------:R-:W-:Y:S01]  /*18e0*/  CS2R R96, SRZ ;  /* 0x0000000000607805 */ /* 0x000fe2000001ff00 */
[----:B------:R1:W-:Y:S01]  /*18f0*/  STL [R1+0x20], RZ ;  /* 0x000020ff01007387 */ /* 0x0003e20000100800 */
[----:B------:R-:W-:Y:S01]  /*1900*/  ULEA UR10, UR10, UR14, 0xb ;  /* 0x0000000e0a0a7291 */ /* 0x000fe2000f8e583f */
[----:B------:R-:W-:Y:S02]  /*1910*/  CS2R R98, SRZ ;  /* 0x0000000000627805 */ /* 0x000fe4000001ff00 */
[----:B------:R-:W-:Y:S01]  /*1920*/  CS2R R100, SRZ ;  /* 0x0000000000647805 */ /* 0x000fe2000001ff00 */
[----:B------:R1:W-:Y:S01]  /*1930*/  STL [R1+0x1c], RZ ;  /* 0x00001cff01007387 */ /* 0x0003e20000100800 */
[----:B------:R-:W-:Y:S01]  /*1940*/  UIADD3 UR10, UR10, 0x100, URZ ;  /* 0x000001000a0a7890 */ /* 0x000fe2000fffe03f */
[----:B------:R-:W-:-:S02]  /*1950*/  CS2R R102, SRZ ;  /* 0x0000000000667805 */ /* 0x000fc4000001ff00 */
[----:B------:R-:W-:Y:S01]  /*1960*/  CS2R R104, SRZ ;  /* 0x0000000000687805 */ /* 0x000fe2000001ff00 */
[----:B------:R1:W-:Y:S01]  /*1970*/  STL [R1+0x18], RZ ;  /* 0x000018ff01007387 */ /* 0x0003e20000100800 */
[----:B------:R-:W-:Y:S01]  /*1980*/  USHF.R.U32.HI UR10, URZ, 0x4, UR10 ;  /* 0x000000043f0a7899 */ /* 0x000fe2000801160a */
[----:B------:R-:W-:Y:S02]  /*1990*/  CS2R R106, SRZ ;  /* 0x00000000006a7805 */ /* 0x000fe4000001ff00 */
[----:B------:R-:W-:Y:S01]  /*19a0*/  CS2R R108, SRZ ;  /* 0x00000000006c7805 */ /* 0x000fe2000001ff00 */
[----:B------:R1:W-:Y:S01]  /*19b0*/  STL [R1+0x14], RZ ;  /* 0x000014ff01007387 */ /* 0x0003e20000100800 */
[----:B------:R-:W-:Y:S01]  /*19c0*/  ULOP3.LUT UR15, UR10, 0x3fff, URZ, 0xc0, !UPT ;  /* 0x00003fff0a0f7892 */ /* 0x000fe2000f8ec03f */
        /* <DEDUP_REMOVED lines=18> */
[----:B------:R1:W-:Y:S01]  /*1af0*/  STL [R1], RZ ;  /* 0x000000ff01007387 */ /* 0x0003e20000100800 */
[----:B------:R-:W-:-:S02]  /*1b00*/  CS2R R138, SRZ ;  /* 0x00000000008a7805 */ /* 0x000fc4000001ff00 */
[----:B------:R-:W-:Y:S02]  /*1b10*/  CS2R R140, SRZ ;  /* 0x00000000008c7805 */ /* 0x000fe4000001ff00 */
[----:B------:R-:W-:Y:S02]  /*1b20*/  CS2R R142, SRZ ;  /* 0x00000000008e7805 */ /* 0x000fe4000001ff00 */
[----:B------:R-:W-:Y:S02]  /*1b30*/  CS2R R144, SRZ ;  /* 0x0000000000907805 */ /* 0x000fe4000001ff00 */
[----:B------:R-:W-:Y:S02]  /*1b40*/  CS2R R146, SRZ ;  /* 0x0000000000927805 */ /* 0x000fe4000001ff00 */
[----:B------:R-:W-:Y:S02]  /*1b50*/  CS2R R148, SRZ ;  /* 0x0000000000947805 */ /* 0x000fe4000001ff00 */
[----:B------:R-:W-:-:S02]  /*1b60*/  CS2R R150, SRZ ;  /* 0x0000000000967805 */ /* 0x000fc4000001ff00 */
[----:B------:R-:W-:Y:S02]  /*1b70*/  CS2R R24, SRZ ;  /* 0x0000000000187805 */ /* 0x000fe4000001ff00 */
[----:B------:R-:W-:Y:S02]  /*1b80*/  CS2R R26, SRZ ;  /* 0x00000000001a7805 */ /* 0x000fe4000001ff00 */
[----:B------:R-:W-:Y:S02]  /*1b90*/  CS2R R28, SRZ ;  /* 0x00000000001c7805 */ /* 0x000fe4000001ff00 */
[----:B----4-:R-:W-:Y:S02]  /*1ba0*/  CS2R R30, SRZ ;  /* 0x00000000001e7805 */ /* 0x010fe4000001ff00 */
[----:B------:R-:W-:Y:S02]  /*1bb0*/  CS2R R32, SRZ ;  /* 0x0000000000207805 */ /* 0x000fe4000001ff00 */
        /* <DEDUP_REMOVED lines=26> */
[----:B------:R-:W-:Y:S01]  /*1d60*/  CS2R R86, SRZ ;  /* 0x0000000000567805 */ /* 0x000fe2000001ff00 */
[----:B-1----:R-:W-:Y:S06]  /*1d70*/  @!P0 BRA `(.L_x_17) ;  /* 0x0000001000608947 */ /* 0x002fec0003800000 */
[----:B------:R-:W-:-:S06]  /*1d80*/  UISETP.NE.AND UP0, UPT, UR23, 0x3, UPT ;  /* 0x000000031700788c */ /* 0x000fcc000bf05270 */
[----:B------:R-:W-:-:S13]  /*1d90*/  PLOP3.LUT P1, PT, PT, PT, UP0, 0x80, 0x0 ;  /* 0x000000000000781c */ /* 0x000fda0003f2f008 */
[----:B------:R-:W-:Y:S05]  /*1da0*/  @!P1 BRA `(.L_x_18) ;  /* 0x0000000000049947 */ /* 0x000fea0003800000 */
[----:B------:R-:W-:Y:S01]  /*1db0*/  BPT.TRAP 0x1 ;  /* 0x000000040000795c */ /* 0x000fe20000300000 */
.L_x_18:
[----:B------:R-:W-:Y:S01]  /*1dc0*/  ULEA UR7, UR5, UR14, 0x3 ;  /* 0x0000000e05077291 */ /* 0x000fe2000f8e183f */
[----:B------:R-:W-:-:S05]  /*1dd0*/  IMAD.U32 R0, RZ, RZ, UR4 ;  /* 0x00000004ff007e24 */ /* 0x000fca000f8e00ff */
[----:B------:R-:W-:-:S04]  /*1de0*/  SHF.L.U32 R0, R0, 0x1f, RZ ;  /* 0x0000001f00007819 */ /* 0x000fc800000006ff */
[----:B------:R0:W1:Y:S01]  /*1df0*/  SYNCS.PHASECHK.TRANS64.TRYWAIT P0, [UR7], R0 ;  /* 0x00000000ff0075a7 */ /* 0x0000620008000147 */
[----:B------:R-:W-:Y:S05]  /*1e00*/  @!P1 BRA `(.L_x_19) ;  /* 0x0000000000049947 */ /* 0x000fea0003800000 */
[----:B------:R-:W-:Y:S01]  /*1e10*/  BPT.TRAP 0x1 ;  /* 0x000000040000795c */ /* 0x000fe20000300000 */
.L_x_19:
[----:B------:R2:W-:Y:S01]  /*1e20*/  STL [R1+0x74], RZ ;  /* 0x000074ff01007387 */ /* 0x0005e20000100800 */
[----:B------:R-:W-:Y:S01]  /*1e30*/  UMOV UR6, 0x1 ;  /* 0x0000000100067882 */ /* 0x000fe20000000000 */
[----:B-1----:R-:W-:Y:S05]  /*1e40*/  @P0 BRA `(.L_x_20) ;  /* 0x0000000000080947 */ /* 0x002fea0003800000 */
[----:B------:R-:W1:Y:S02]  /*1e50*/  SYNCS.PHASECHK.TRANS64.TRYWAIT P0, [UR7], R0 ;  /* 0x00000000ff0075a7 */ /* 0x000e640008000147 */
[----:B-1----:R-:W-:Y:S05]  /*1e60*/  @!P0 BRA `(.L_x_21) ;  /* 0x000000e400c48947 */ /* 0x002fea0003800000 */
.L_x_20:
[----:B------:R3:W-:Y:S01]  /*1e70*/  STL [R1+0x70], RZ ;  /* 0x000070ff01007387 */ /* 0x0007e20000100800 */
[----:B------:R-:W-:Y:S01]  /*1e80*/  UIADD3 UR7, UR14, 0xa100, URZ ;  /* 0x0000a1000e077890 */ /* 0x000fe2000fffe03f */
[----:B------:R-:W-:Y:S01]  /*1e90*/  WARPGROUP.ARRIVE ;  /* 0x00000000000079c5 */ /* 0x000fe20000000000 */
[----:B------:R-:W-:Y:S01]  /*1ea0*/  ULOP3.LUT UR8, UR15, 0x10000, URZ, 0xfc, !UPT ;  /* 0x000100000f087892 */ /* 0x000fe2000f8efc3f */
[----:B------:R3:W-:Y:S01]  /*1eb0*/  STL [R1+0x6c], RZ ;  /* 0x00006cff01007387 */ /* 0x0007e20000100800 */
[----:B------:R-:W-:Y:S01]  /*1ec0*/  USHF.R.U32.HI UR7, URZ, 0x4, UR7 ;  /* 0x000000043f077899 */ /* 0x000fe20008011607 */
[----:B01----:R-:W-:Y:S01]  /*1ed0*/  IMAD.MOV.U32 R0, RZ, RZ, RZ ;  /* 0x000000ffff007224 */ /* 0x003fe200078e00ff */
[----:B------:R-:W-:Y:S01]  /*1ee0*/  ULEA UR8, UR5, UR8, 0x9 ;  /* 0x0000000805087291 */ /* 0x000fe2000f8e483f */
[----:B------:R3:W-:Y:S01]  /*1ef0*/  STL [R1+0x68], RZ ;  /* 0x000068ff01007387 */ /* 0x0007e20000100800 */
[----:B------:R-:W-:Y:S01]  /*1f00*/  ULOP3.LUT UR7, UR7, 0x3fff, URZ, 0xc0, !UPT ;  /* 0x00003fff07077892 */ /* 0x000fe2000f8ec03f */
[----:B------:R-:W-:Y:S01]  /*1f10*/  CS2R R2, SRZ ;  /* 0x0000000000027805 */ /* 0x000fe2000001ff00 */
[----:B------:R-:W-:Y:S01]  /*1f20*/  UMOV UR9, 0xc0000010 ;  /* 0xc000001000097882 */ /* 0x000fe20000000000 */
[----:B------:R3:W-:Y:S01]  /*1f30*/  STL [R1+0x64], RZ ;  /* 0x000064ff01007387 */ /* 0x0007e20000100800 */
[----:B------:R-:W-:Y:S01]  /*1f40*/  ULOP3.LUT UR7, UR7, 0x10000, URZ, 0xfc, !UPT ;  /* 0x0001000007077892 */ /* 0x000fe2000f8efc3f */
[----:B------:R-:W-:Y:S01]  /*1f50*/  CS2R R4, SRZ ;  /* 0x0000000000047805 */ /* 0x000fe2000001ff00 */
[----:B------:R-:W-:Y:S01]  /*1f60*/  UMOV UR11, 0xc0000010 ;  /* 0xc0000010000b7882 */ /* 0x000fe20000000000 */
[----:B------:R3:W-:Y:S01]  /*1f70*/  STL [R1+0x60], RZ ;  /* 0x000060ff01007387 */ /* 0x0007e20000100800 */
[----:B------:R-:W-:Y:S01]  /*1f80*/  ULEA UR10, UR5, UR7, 0x8 ;  /* 0x00000007050a7291 */ /* 0x000fe2000f8e403f */
[----:B------:R-:W-:-:S02]  /*1f90*/  CS2R R6, SRZ ;  /* 0x0000000000067805 */ /* 0x000fc4000001ff00 */
[----:B------:R-:W-:Y:S01]  /*1fa0*/  CS2R R8, SRZ ;  /* 0x0000000000087805 */ /* 0x000fe2000001ff00 */
[----:B------:R3:W-:Y:S01]  /*1fb0*/  STL [R1+0x5c], RZ ;  /* 0x00005cff01007387 */ /* 0x0007e20000100800 */
[----:B------:R-:W-:Y:S01]  /*1fc0*/  ULDC UR7, c[0x0][0x50c] ;  /* 0x0001430000077ab9 */ /* 0x000fe20000000800 */
[----:B------:R-:W-:Y:S01]  /*1fd0*/  CS2R R10, SRZ ;  /* 0x00000000000a7805 */ /* 0x000fe2000001ff00 */
[----:B------:R-:W-:Y:S01]  /*1fe0*/  UISETP.NE.AND UP0, UPT, UR7, 0x1, UPT ;  /* 0x000000010700788c */ /* 0x000fe2000bf05270 */
[----:B------:R3:W-:Y:S01]  /*1ff0*/  STL [R1+0x58], RZ ;  /* 0x000058ff01007387 */ /* 0x0007e20000100800 */
[----:B------:R-:W-:Y:S01]  /*2000*/  CS2R R12, SRZ ;  /* 0x00000000000c7805 */ /* 0x000fe2000001ff00 */
[----:B------:R-:W-:Y:S01]  /*2010*/  QGMMA.64x128x32.F32.E4M3.E4M3 R88, gdesc[UR8], RZ, !UPT ;  /* 0x01e00000085879f3 */ /* 0x000fe2000c7008ff */
[----:B------:R-:W-:Y:S01]  /*2020*/  USEL UR7, URZ, 0x1, UP0 ;  /* 0x000000013f077887 */ /* 0x000fe20008000000 */
[----:B------:R3:W-:Y:S01]  /*2030*/  STL [R1+0x54], RZ ;  /* 0x000054ff01007387 */ /* 0x0007e20000100800 */
[----:B------:R-:W-:Y:S01]  /*2040*/  UIADD3 UR8, UR8, 0x100, URZ ;  /* 0x0000010008087890 */ /* 0x000fe2000fffe03f */
[----:B------:R-:W-:Y:S01]  /*2050*/  CS2R R14, SRZ ;  /* 0x00000000000e7805 */ /* 0x000fe2000001ff00 */
[----:B------:R-:W-:Y:S01]  /*2060*/  UMOV UR9, 0xc0000010 ;  /* 0xc000001000097882 */ /* 0x000fe20000000000 */
[----:B------:R3:W-:Y:S01]  /*2070*/  STL [R1+0x50], RZ ;  /* 0x000050ff01007387 */ /* 0x0007e20000100800 */
[----:B------:R-:W-:-:S02]  /*2080*/  ISETP.NE.AND P0, PT, RZ, UR7, PT ;  /* 0x00000007ff007c0c */ /* 0x000fc4000bf05270 */
[----:B------:R-:W-:Y:S02]  /*2090*/  CS2R R16, SRZ ;  /* 0x0000000000107805 */ /* 0x000fe4000001ff00 */
[----:B------:R-:W-:Y:S01]  /*20a0*/  CS2R R18, SRZ ;  /* 0x0000000000127805 */ /* 0x000fe2000001ff00 */
[----:B------:R3:W-:Y:S01]  /*20b0*/  STL [R1+0x4c], RZ ;  /* 0x00004cff01007387 */ /* 0x0007e20000100800 */
[----:B------:R-:W-:Y:S01]  /*20c0*/  CS2R R20, SRZ ;  /* 0x0000000000147805 */ /* 0x000fe2000001ff00 */
[----:B------:R-:W-:Y:S01]  /*20d0*/  QGMMA.64x128x32.F32.E4M3.E4M3 R24, gdesc[UR8], RZ, !UPT, gsb0 ;  /* 0x01e00000081879f3 */ /* 0x000fe2000c0008ff */
[----:B------:R-:W-:Y:S01]  /*20e0*/  CS2R R22, SRZ ;  /* 0x0000000000167805 */ /* 0x000fe2000001ff00 */
[----:B------:R3:W-:Y:S01]  /*20f0*/  STL [R1+0x48], RZ ;  /* 0x000048ff01007387 */ /* 0x0007e20000100800 */
[----:B------:R-:W-:Y:S02]  /*2100*/  CS2R R152, SRZ ;  /* 0x0000000000987805 */ /* 0x000fe4000001ff00 */
        /* <DEDUP_REMOVED lines=47> */
[----:B------:R-:W-:Y:S01]  /*2400*/  CS2R R224, SRZ ;  /* 0x0000000000e07805 */ /* 0x000fe2000001ff00 */
[----:B------:R-:W-:Y:S02]  /*2410*/  IMAD.MOV.U32 R226, RZ, RZ, RZ ;  /* 0x000000ffffe27224 */ /* 0x000fe400078e00ff */
[----:B------:R3:W-:Y:S04]  /*2420*/  STL [R1+0x14], RZ ;  /* 0x000014ff01007387 */ /* 0x0007e80000100800 */
[----:B------:R3:W-:Y:S04]  /*2430*/  STL [R1+0x10], RZ ;  /* 0x000010ff01007387 */ /* 0x0007e80000100800 */
[----:B------:R3:W-:Y:S04]  /*2440*/  STL [R1+0xc], RZ ;  /* 0x00000cff01007387 */ /* 0x0007e80000100800 */
[----:B------:R3:W-:Y:S04]  /*2450*/  STL [R1+0x8], RZ ;  /* 0x000008ff01007387 */ /* 0x0007e80000100800 */
[----:B------:R3:W-:Y:S04]  /*2460*/  STL [R1+0x4], RZ ;  /* 0x000004ff01007387 */ /* 0x0007e80000100800 */
[----:B------:R3:W-:Y:S01]  /*2470*/  STL [R1], RZ ;  /* 0x000000ff01007387 */ /* 0x0007e20000100800 */
[----:B------:R-:W-:Y:S05]  /*2480*/  @!P0 BRA `(.L_x_22) ;  /* 0x0000000800808947 */ /* 0x000fea0003800000 */
[----:B------:R-:W-:Y:S02]  /*2490*/  WARPGROUP.DEPBAR.LE gsb0, 0x0 ;  /* 0x00008000000079c5 */ /* 0x000fe40000010000 */
[----:B------:R-:W-:-:S01]  /*24a0*/  FADD R227, RZ, R58 ;  /* 0x0000003affe37221 */ /* 0x000fc20000000000 */
[----:B------:R-:W-:Y:S01]  /*24b0*/  FADD R226, RZ, R88 ;  /* 0x00000058ffe27221 */ /* 0x000fe20000000000 */
[----:B------:R-:W-:-:S01]  /*24c0*/  FADD R225, RZ, R89 ;  /* 0x00000059ffe17221 */ /* 0x000fc20000000000 */
[----:B------:R-:W-:Y:S01]  /*24d0*/  FADD R224, RZ, R90 ;  /* 0x0000005affe07221 */ /* 0x000fe20000000000 */
[----:B------:R-:W-:-:S01]  /*24e0*/  FADD R223, RZ, R91 ;  /* 0x0000005bffdf7221 */ /* 0x000fc20000000000 */
[----:B------:R0:W-:Y:S01]  /*24f0*/  STL [R1], R227 ;  /* 0x000000e301007387 */ /* 0x0001e20000100800 */
[----:B------:R-:W-:-:S01]  /*2500*/  FADD R222, RZ, R92 ;  /* 0x0000005cffde7221 */ /* 0x000fc20000000000 */
[----:B------:R-:W-:Y:S01]  /*2510*/  FADD R221, RZ, R93 ;  /* 0x0000005dffdd7221 */ /* 0x000fe20000000000 */
[----:B------:R-:W-:-:S01]  /*2520*/  FADD R220, RZ, R94 ;  /* 0x0000005effdc7221 */ /* 0x000fc20000000000 */
[----:B------:R-:W-:Y:S01]  /*2530*/  FADD R219, RZ, R95 ;  /* 0x0000005fffdb7221 */ /* 0x000fe20000000000 */
[----:B------:R-:W-:-:S01]  /*2540*/  FADD R218, RZ, R96 ;  /* 0x00000060ffda7221 */ /* 0x000fc20000000000 */
[----:B------:R-:W-:Y:S01]  /*2550*/  FADD R217, RZ, R97 ;  /* 0x00000061ffd97221 */ /* 0x000fe20000000000 */
[----:B------:R-:W-:-:S01]  /*2560*/  FADD R216, RZ, R98 ;  /* 0x00000062ffd87221 */ /* 0x000fc20000000000 */
[----:B------:R-:W-:Y:S01]  /*2570*/  FADD R215, RZ, R99 ;  /* 0x00000063ffd77221 */ /* 0x000fe20000000000 */
[----:B------:R-:W-:-:S01]  /*2580*/  FADD R214, RZ, R100 ;  /* 0x00000064ffd67221 */ /* 0x000fc20000000000 */
[----:B0-----:R-:W-:Y:S01]  /*2590*/  FADD R227, RZ, R59 ;  /* 0x0000003bffe37221 */ /* 0x001fe20000000000 */
[----:B------:R-:W-:-:S01]  /*25a0*/  FADD R213, RZ, R101 ;  /* 0x00000065ffd57221 */ /* 0x000fc20000000000 */
[----:B------:R-:W-:Y:S01]  /*25b0*/  FADD R212, RZ, R102 ;  /* 0x00000066ffd47221 */ /* 0x000fe20000000000 */
[----:B------:R-:W-:-:S01]  /*25c0*/  FADD R211, RZ, R103 ;  /* 0x00000067ffd37221 */ /* 0x000fc20000000000 */
[----:B------:R-:W-:Y:S01]  /*25d0*/  FADD R210, RZ, R104 ;  /* 0x00000068ffd27221 */ /* 0x000fe20000000000 */
[----:B------:R0:W-:Y:S01]  /*25e0*/  STL [R1+0x4], R227 ;  /* 0x000004e301007387 */ /* 0x0001e20000100800 */
        /* <DEDUP_REMOVED lines=93> */
[----:B------:R-:W-:Y:S01]  /*2bc0*/  UMOV UR6, URZ ;  /* 0x0000003f00067c82 */ /* 0x000fe20008000000 */
[----:B0-----:R-:W-:-:S05]  /*2bd0*/  FADD R227, RZ, R66 ;  /* 0x00000042ffe37221 */ /* 0x001fca0000000000 */
[----:B------:R0:W-:Y:S02]  /*2be0*/  STL [R1+0x20], R227 ;  /* 0x000020e301007387 */ /* 0x0001e40000100800 */
        /* <DEDUP_REMOVED lines=42> */
.L_x_22:
[----:B------:R-:W-:-:S04]  /*2e90*/  UIADD3 UR18, UR5, 0x1, URZ ;  /* 0x0000000105127890 */ /* 0x000fc8000fffe03f */
[----:B------:R-:W-:-:S04]  /*2ea0*/  UISETP.NE.AND UP0, UPT, UR18, 0x5, UPT ;  /* 0x000000051200788c */ /* 0x000fc8000bf05270 */
[----:B------:R-:W-:Y:S02]  /*2eb0*/  USEL UR8, URZ, 0x1, UP0 ;  /* 0x000000013f087887 */ /* 0x000fe40008000000 */
[----:B------:R-:W-:Y:S02]  /*2ec0*/  USEL UR18, UR18, URZ, UP0 ;  /* 0x0000003f12127287 */ /* 0x000fe40008000000 */
[----:B------:R-:W-:-:S06]  /*2ed0*/  ULOP3.LUT UR8, UR4, UR8, URZ, 0x3c, !UPT ;  /* 0x0000000804087292 */ /* 0x000fcc000f8e3c3f */
[----:B0-----:R-:W-:Y:S01]  /*2ee0*/  IMAD.U32 R227, RZ, RZ, UR8 ;  /* 0x00000008ffe37e24 */ /* 0x001fe2000f8e00ff */
[----:B------:R-:W-:-:S06]  /*2ef0*/  UMOV UR8, 0x1 ;  /* 0x0000000100087882 */ /* 0x000fcc0000000000 */
.L_x_17:
[----:B------:R-:W-:-:S04]  /*2f00*/  UISETP.LT.AND UP0, UPT, UR12, 0x1, UPT ;  /* 0x000000010c00788c */ /* 0x000fc8000bf01270 */
[----:B------:R-:W-:-:S04]  /*2f10*/  USEL UR9, UR12, 0x1, UP0 ;  /* 0x000000010c097887 */ /* 0x000fc80008000000 */
[----:B------:R-:W-:-:S04]  /*2f20*/  UIADD3 UR9, UR12, -UR9, URZ ;  /* 0x800000090c097290 */ /* 0x000fc8000fffe03f */
[----:B------:R-:W-:-:S06]  /*2f30*/  UISETP.GE.AND UP0, UPT, UR9, 0x1, UPT ;  /* 0x000000010900788c */ /* 0x000fcc000bf06270 */
[----:B------:R-:W-:-:S13]  /*2f40*/  PLOP3.LUT P0, PT, PT, PT, UP0, 0x80, 0x0 ;  /* 0x000000000000781c */ /* 0x000fda0003f0f008 */
[----:B------:R-:W-:Y:S05]  /*2f50*/  @!P0 BRA `(.L_x_23) ;  /* 0x00000010009c8947 */ /* 0x000fea0003800000 */
[----:B------:R-:W-:Y:S01]  /*2f60*/  IMAD.U32 R228, RZ, RZ, UR9 ;  /* 0x00000009ffe47e24 */ /* 0x000fe2000f8e00ff */
[----:B------:R-:W-:Y:S01]  /*2f70*/  UMOV UR19, UR5 ;  /* 0x0000000500137c82 */ /* 0x000fe20008000000 */
[----:B------:R-:W-:-:S05]  /*2f80*/  ULDC UR24, c[0x0][0x50c] ;  /* 0x0001430000187ab9 */ /* 0x000fca0000000800 */
.L_x_31:
[----:B------:R-:W-:-:S06]  /*2f90*/  UISETP.NE.AND UP0, UPT, UR23, 0x3, UPT ;  /* 0x000000031700788c */ /* 0x000fcc000bf05270 */
[----:B------:R-:W-:-:S13]  /*2fa0*/  PLOP3.LUT P1, PT, PT, PT, UP0, 0x80, 0x0 ;  /* 0x000000000000781c */ /* 0x000fda0003f2f008 */
[----:B-1---5:R-:W-:Y:S05]  /*2fb0*/  @!P1 BRA `(.L_x_24) ;  /* 0x0000000000049947 */ /* 0x022fea0003800000 */
[----:B------:R-:W-:Y:S01]  /*2fc0*/  BPT.TRAP 0x1 ;  /* 0x000000040000795c */ /* 0x000fe20000300000 */
.L_x_24:
[----:B------:R-:W0:Y:S01]  /*2fd0*/  S2UR UR9, SR_CgaCtaId ;  /* 0x00000000000979c3 */ /* 0x000e220000008800 */
[----:B------:R-:W-:Y:S01]  /*2fe0*/  UMOV UR14, 0x400 ;  /* 0x00000400000e7882 */ /* 0x000fe20000000000 */
[----:B------:R-:W-:Y:S01]  /*2ff0*/  SHF.L.U32 R229, R227, 0x1f, RZ ;  /* 0x0000001fe3e57819 */ /* 0x000fe200000006ff */
[----:B0-----:R-:W-:-:S04]  /*3000*/  ULEA UR14, UR9, UR14, 0x18 ;  /* 0x0000000e090e7291 */ /* 0x001fc8000f8ec03f */
[----:B------:R-:W-:-:S09]  /*3010*/  ULEA UR9, UR18, UR14, 0x3 ;  /* 0x0000000e12097291 */ /* 0x000fd2000f8e183f */
[----:B------:R0:W1:Y:S01]  /*3020*/  SYNCS.PHASECHK.TRANS64.TRYWAIT P0, [UR9], R229 ;  /* 0x000000e5ff0075a7 */ /* 0x0000620008000149 */
[----:B------:R-:W-:Y:S05]  /*3030*/  @!P1 BRA `(.L_x_25) ;  /* 0x0000000000049947 */ /* 0x000fea0003800000 */
[----:B------:R-:W-:Y:S01]  /*3040*/  BPT.TRAP 0x1 ;  /* 0x000000040000795c */ /* 0x000fe20000300000 */
.L_x_25:
[----:B-1----:R-:W-:Y:S05]  /*3050*/  @P0 BRA `(.L_x_26) ;  /* 0x0000000000080947 */ /* 0x002fea0003800000 */
[----:B------:R-:W1:Y:S02]  /*3060*/  SYNCS.PHASECHK.TRANS64.TRYWAIT P0, [UR9], R229 ;  /* 0x000000e5ff0075a7 */ /* 0x000e640008000149 */
[----:B-1----:R-:W-:Y:S05]  /*3070*/  @!P0 BRA `(.L_x_27) ;  /* 0x000000d400588947 */ /* 0x002fea0003800000 */
.L_x_26:
[----:B------:R-:W-:Y:S01]  /*3080*/  UIADD3 UR9, UR14, 0xa100, URZ ;  /* 0x0000a1000e097890 */ /* 0x000fe2000fffe03f */
[----:B------:R-:W-:Y:S01]  /*3090*/  WARPGROUP.ARRIVE ;  /* 0x00000000000079c5 */ /* 0x000fe20000000000 */
[----:B------:R-:W-:Y:S02]  /*30a0*/  UISETP.NE.AND UP0, UPT, UR7, URZ, UPT ;  /* 0x0000003f0700728c */ /* 0x000fe4000bf05270 */
[----:B------:R-:W-:Y:S02]  /*30b0*/  USHF.R.U32.HI UR9, URZ, 0x4, UR9 ;  /* 0x000000043f097899 */ /* 0x000fe40008011609 */
[----:B------:R-:W-:Y:S02]  /*30c0*/  USEL UR8, UR8, URZ, !UP0 ;  /* 0x0000003f08087287 */ /* 0x000fe4000c000000 */
[----:B------:R-:W-:Y:S02]  /*30d0*/  ULOP3.LUT UR9, UR9, 0x3fff, URZ, 0xc0, !UPT ;  /* 0x00003fff09097892 */ /* 0x000fe4000f8ec03f */
[----:B------:R-:W-:-:S02]  /*30e0*/  ULOP3.LUT UR7, UR15, 0x10000, URZ, 0xfc, !UPT ;  /* 0x000100000f077892 */ /* 0x000fc4000f8efc3f */
[----:B------:R-:W-:Y:S02]  /*30f0*/  ULOP3.LUT UR9, UR9, 0x10000, URZ, 0xfc, !UPT ;  /* 0x0001000009097892 */ /* 0x000fe4000f8efc3f */
[----:B------:R-:W-:Y:S02]  /*3100*/  UISETP.NE.U32.AND UP0, UPT, UR8, URZ, UPT ;  /* 0x0000003f0800728c */ /* 0x000fe4000bf05070 */
[----:B------:R-:W-:Y:S02]  /*3110*/  ULEA UR8, UR18, UR7, 0x9 ;  /* 0x0000000712087291 */ /* 0x000fe4000f8e483f */
[----:B------:R-:W-:Y:S01]  /*3120*/  ULEA UR10, UR18, UR9, 0x8 ;  /* 0x00000009120a7291 */ /* 0x000fe2000f8e403f */
[----:B------:R-:W-:Y:S02]  /*3130*/  UMOV UR11, 0xc0000010 ;  /* 0xc0000010000b7882 */ /* 0x000fe40000000000 */
[----:B------:R-:W-:Y:S01]  /*3140*/  UMOV UR9, 0xc0000010 ;  /* 0xc000001000097882 */ /* 0x000fe20000000000 */
[----:B------:R-:W-:-:S05]  /*3150*/  UIADD3 UR6, UR6, 0x1, URZ ;  /* 0x0000000106067890 */ /* 0x000fca000fffe03f */
[----:B------:R-:W-:Y:S01]  /*3160*/  QGMMA.64x128x32.F32.E4M3.E4M3 R88, gdesc[UR8], R88, UP0 ;  /* 0x01e00000085879f3 */ /* 0x000fe2000bf00858 */
[----:B------:R-:W-:Y:S01]  /*3170*/  UIADD3 UR8, UR8, 0x100, URZ ;  /* 0x0000010008087890 */ /* 0x000fe2000fffe03f */
[----:B------:R-:W-:-:S10]  /*3180*/  UMOV UR9, 0xc0000010 ;  /* 0xc000001000097882 */ /* 0x000fd40000000000 */
[----:B------:R-:W-:Y:S01]  /*3190*/  QGMMA.64x128x32.F32.E4M3.E4M3 R24, gdesc[UR8], R24, UP0, gsb0 ;  /* 0x01e00000081879f3 */ /* 0x000fe2000b800818 */
[----:B------:R-:W-:-:S04]  /*31a0*/  UISETP.NE.AND UP0, UPT, UR6, UR24, UPT ;  /* 0x000000180600728c */ /* 0x000fc8000bf05270 */
[----:B------:R-:W-:-:S06]  /*31b0*/  USEL UR7, URZ, 0x1, UP0 ;  /* 0x000000013f077887 */ /* 0x000fcc0008000000 */
[----:B------:R-:W-:Y:S01]  /*31c0*/  ISETP.NE.AND P0, PT, RZ, UR7, PT ;  /* 0x00000007ff007c0c */ /* 0x000fe2000bf05270 */
[----:B------:R-:W-:-:S12]  /*31d0*/  WARPGROUP.DEPBAR.LE gsb0, 0x1 ;  /* 0x00008000000079c5 */ /* 0x000fd80000010100 */
[----:B------:R-:W-:Y:S05]  /*31e0*/  @!P0 BRA `(.L_x_28) ;  /* 0x0000000c00808947 */ /* 0x000fea0003800000 */
[----:B------:R-:W-:Y:S02]  /*31f0*/  WARPGROUP.DEPBAR.LE gsb0, 0x0 ;  /* 0x00008000000079c5 */ /* 0x000fe40000010000 */
[----:B------:R-:W-:-:S01]  /*3200*/  FADD R226, R88, R226 ;  /* 0x000000e258e27221 */ /* 0x000fc20000000000 */
[----:B------:R-:W-:Y:S01]  /*3210*/  FADD R225, R89, R225 ;  /* 0x000000e159e17221 */ /* 0x000fe20000000000 */
[----:B------:R1:W-:Y:S01]  /*3220*/  STL [R1+0x90], R227 ;  /* 0x000090e301007387 */ /* 0x0003e20000100800 */
[----:B------:R-:W-:-:S01]  /*3230*/  FADD R224, R90, R224 ;  /* 0x000000e05ae07221 */ /* 0x000fc20000000000 */
[----:B------:R-:W-:Y:S01]  /*3240*/  FADD R223, R91, R223 ;  /* 0x000000df5bdf7221 */ /* 0x000fe20000000000 */
[----:B------:R-:W-:-:S01]  /*3250*/  FADD R222, R92, R222 ;  /* 0x000000de5cde7221 */ /* 0x000fc20000000000 */
[----:B------:R-:W-:Y:S01]  /*3260*/  FADD R221, R93, R221 ;  /* 0x000000dd5ddd7221 */ /* 0x000fe20000000000 */
[----:B-1----:R-:W4:Y:S04]  /*3270*/  LDL.LU R227, [R1+0x30] ;  /* 0x0000300001e37983 */ /* 0x002f280000300800 */
[----:B------:R1:W-:Y:S01]  /*3280*/  STL [R1+0x94], R226 ;  /* 0x000094e201007387 */ /* 0x0003e20000100800 */
[----:B------:R-:W-:-:S01]  /*3290*/  FADD R220, R94, R220 ;  /* 0x000000dc5edc7221 */ /* 0x000fc20000000000 */
[----:B------:R-:W-:-:S02]  /*32a0*/  FADD R219, R95, R219 ;  /* 0x000000db5fdb7221 */ /* 0x000fc40000000000 */
[----:B-1----:R-:W2:Y:S04]  /*32b0*/  LDL.LU R226, [R1+0x2c] ;  /* 0x00002c0001e27983 */ /* 0x002ea80000300800 */
[----:B------:R1:W-:Y:S01]  /*32c0*/  STL [R1+0x98], R225 ;  /* 0x000098e101007387 */ /* 0x0003e20000100800 */
[----:B------:R-:W-:-:S03]  /*32d0*/  FADD R218, R96, R218 ;  /* 0x000000da60da7221 */ /* 0x000fc60000000000 */
[----:B-1----:R-:W3:Y:S04]  /*32e0*/  LDL.LU R225, [R1+0x28] ;  /* 0x0000280001e17983 */ /* 0x002ee80000300800 */
        /* <DEDUP_REMOVED lines=9> */
[----:B------:R1:W-:Y:S04]  /*3380*/  STL [R1+0xa8], R221 ;  /* 0x0000a8dd01007387 */ /* 0x0003e80000100800 */
        /* <DEDUP_REMOVED lines=12> */
[----:B-1----:R-:W3:Y:S01]  /*3450*/  LDL.LU R215, [R1] ;  /* 0x0000000001d77983 */ /* 0x002ee20000300800 */
[----:B------:R-:W-:-:S01]  /*3460*/  FADD R214, R100, R214 ;  /* 0x000000d664d67221 */ /* 0x000fc20000000000 */
[----:B------:R-:W-:Y:S01]  /*3470*/  FADD R213, R101, R213 ;  /* 0x000000d565d57221 */ /* 0x000fe20000000000 */
[----:B------:R-:W-:-:S01]  /*3480*/  FADD R212, R102, R212 ;  /* 0x000000d466d47221 */ /* 0x000fc20000000000 */
[----:B------:R-:W-:Y:S01]  /*3490*/  FADD R211, R103, R211 ;  /* 0x000000d367d37221 */ /* 0x000fe20000000000 */
[----:B------:R-:W-:-:S01]  /*34a0*/  FADD R210, R104, R210 ;  /* 0x000000d268d27221 */ /* 0x000fc20000000000 */
[----:B------:R-:W-:Y:S01]  /*34b0*/  STL [R1+0xc4], R214 ;  /* 0x0000c4d601007387 */ /* 0x000fe20000100800 */
        /* <DEDUP_REMOVED lines=11> */
[----:B------:R1:W-:Y:S01]  /*3570*/  STL [R1+0xd0], R211 ;  /* 0x0000d0d301007387 */ /* 0x0003e20000100800 */
[----:B------:R-:W-:-:S01]  /*3580*/  FADD R200, R114, R200 ;  /* 0x000000c872c87221 */ /* 0x000fc20000000000 */
[----:B------:R-:W-:Y:S01]  /*3590*/  FADD R199, R115, R199 ;  /* 0x000000c773c77221 */ /* 0x000fe20000000000 */
        /* <DEDUP_REMOVED lines=69> */
[----:B-----5:R-:W-:Y:S01]  /*39f0*/  FADD R0, R57, R0 ;  /* 0x0000000039007221 */ /* 0x020fe20000000000 */
[----:B----4-:R-:W-:-:S01]  /*3a00*/  FADD R227, R70, R227 ;  /* 0x000000e346e37221 */ /* 0x010fc20000000000 */
[----:B--2---:R-:W-:Y:S01]  /*3a10*/  FADD R226, R69, R226 ;  /* 0x000000e245e27221 */ /* 0x004fe20000000000 */
[----:B---3--:R-:W-:-:S01]  /*3a20*/  FADD R225, R68, R225 ;  /* 0x000000e144e17221 */ /* 0x008fc20000000000 */
        /* <DEDUP_REMOVED lines=9> */
[----:B------:R-:W-:-:S05]  /*3ac0*/  FADD R215, R58, R215 ;  /* 0x000000d73ad77221 */ /* 0x000fca0000000000 */
[----:B------:R2:W-:Y:S04]  /*3ad0*/  STL [R1], R215 ;  /* 0x000000d701007387 */ /* 0x0005e80000100800 */
[----:B------:R3:W-:Y:S04]  /*3ae0*/  STL [R1+0x4], R216 ;  /* 0x000004d801007387 */ /* 0x0007e80000100800 */
        /* <DEDUP_REMOVED lines=8> */
[----:B-1----:R-:W4:Y:S04]  /*3b70*/  LDL.LU R211, [R1+0x34] ;  /* 0x0000340001d37983 */ /* 0x002f280000300800 */
[----:B------:R1:W-:Y:S04]  /*3b80*/  STL [R1+0x28], R225 ;  /* 0x000028e101007387 */ /* 0x0003e80000100800 */
[----:B------:R-:W4:Y:S04]  /*3b90*/  LDL.LU R212, [R1+0x38] ;  /* 0x0000380001d47983 */ /* 0x000f280000300800 */
[----:B------:R1:W-:Y:S04]  /*3ba0*/  STL [R1+0x2c], R226 ;  /* 0x00002ce201007387 */ /* 0x0003e80000100800 */
[----:B------:R-:W4:Y:S04]  /*3bb0*/  LDL.LU R213, [R1+0x3c] ;  /* 0x00003c0001d57983 */ /* 0x000f280000300800 */
[----:B------:R1:W-:Y:S04]  /*3bc0*/  STL [R1+0x30], R227 ;  /* 0x000030e301007387 */ /* 0x0003e80000100800 */
[----:B------:R-:W4:Y:S04]  /*3bd0*/  LDL.LU R214, [R1+0x40] ;  /* 0x0000400001d67983 */ /* 0x000f280000300800 */
[----:B--2---:R-:W2:Y:S04]  /*3be0*/  LDL.LU R215, [R1+0x44] ;  /* 0x0000440001d77983 */ /* 0x004ea80000300800 */
[----:B---3--:R-:W3:Y:S04]  /*3bf0*/  LDL.LU R216, [R1+0x48] ;  /* 0x0000480001d87983 */ /* 0x008ee80000300800 */
[----:B----4-:R-:W4:Y:S04]  /*3c00*/  LDL.LU R217, [R1+0x4c] ;  /* 0x00004c0001d97983 */ /* 0x010f280000300800 */
[----:B0-----:R-:W4:Y:S04]  /*3c10*/  LDL.LU R218, [R1+0x50] ;  /* 0x0000500001da7983 */ /* 0x001f280000300800 */
[----:B------:R-:W4:Y:S04]  /*3c20*/  LDL.LU R219, [R1+0x54] ;  /* 0x0000540001db7983 */ /* 0x000f280000300800 */
[----:B------:R-:W4:Y:S04]  /*3c30*/  LDL.LU R220, [R1+0x58] ;  /* 0x0000580001dc7983 */ /* 0x000f280000300800 */
[----:B------:R-:W4:Y:S04]  /*3c40*/  LDL.LU R221, [R1+0x5c] ;  /* 0x00005c0001dd7983 */ /* 0x000f280000300800 */
[----:B------:R-:W4:Y:S04]  /*3c50*/  LDL.LU R222, [R1+0x60] ;  /* 0x0000600001de7983 */ /* 0x000f280000300800 */
[----:B------:R-:W4:Y:S04]  /*3c60*/  LDL.LU R223, [R1+0x64] ;  /* 0x0000640001df7983 */ /* 0x000f280000300800 */
[----:B------:R-:W4:Y:S04]  /*3c70*/  LDL.LU R224, [R1+0x68] ;  /* 0x0000680001e07983 */ /* 0x000f280000300800 */
[----:B-1----:R-:W4:Y:S04]  /*3c80*/  LDL.LU R225, [R1+0x6c] ;  /* 0x00006c0001e17983 */ /* 0x002f280000300800 */
[----:B------:R-:W4:Y:S04]  /*3c90*/  LDL.LU R226, [R1+0x70] ;  /* 0x0000700001e27983 */ /* 0x000f280000300800 */
[----:B------:R-:W4:Y:S01]  /*3ca0*/  LDL.LU R227, [R1+0x74] ;  /* 0x0000740001e37983 */ /* 0x000f220000300800 */
[----:B------:R-:W-:-:S05]  /*3cb0*/  FADD R211, R71, R211 ;  /* 0x000000d347d37221 */ /* 0x000fca0000000000 */
[----:B------:R0:W-:Y:S01]  /*3cc0*/  STL [R1+0x34], R211 ;  /* 0x000034d301007387 */ /* 0x0001e20000100800 */
[----:B------:R-:W-:-:S03]  /*3cd0*/  FADD R212, R72, R212 ;  /* 0x000000d448d47221 */ /* 0x000fc60000000000 */
[----:B0-----:R1:W5:Y:S01]  /*3ce0*/  LDL.LU R211, [R1+0xd0] ;  /* 0x0000d00001d37983 */ /* 0x0013620000300800 */
[----:B------:R-:W-:-:S03]  /*3cf0*/  FADD R213, R73, R213 ;  /* 0x000000d549d57221 */ /* 0x000fc60000000000 */
[----:B------:R0:W-:Y:S01]  /*3d00*/  STL [R1+0x38], R212 ;  /* 0x000038d401007387 */ /* 0x0001e20000100800 */
[----:B------:R-:W-:-:S01]  /*3d10*/  FADD R214, R74, R214 ;  /* 0x000000d64ad67221 */ /* 0x000fc20000000000 */
[----:B--2---:R-:W-:Y:S02]  /*3d20*/  FADD R215, R75, R215 ;  /* 0x000000d74bd77221 */ /* 0x004fe40000000000 */
[----:B0-----:R1:W5:Y:S01]  /*3d30*/  LDL.LU R212, [R1+0xcc] ;  /* 0x0000cc0001d47983 */ /* 0x0013620000300800 */
[----:B---3--:R-:W-:-:S03]  /*3d40*/  FADD R216, R76, R216 ;  /* 0x000000d84cd87221 */ /* 0x008fc60000000000 */
[----:B------:R0:W-:Y:S01]  /*3d50*/  STL [R1+0x3c], R213 ;  /* 0x00003cd501007387 */ /* 0x0001e20000100800 */
[----:B----4-:R-:W-:-:S03]  /*3d60*/  FADD R217, R77, R217 ;  /* 0x000000d94dd97221 */ /* 0x010fc60000000000 */
[----:B0-----:R1:W5:Y:S01]  /*3d70*/  LDL.LU R213, [R1+0xc8] ;  /* 0x0000c80001d57983 */ /* 0x0013620000300800 */
[----:B------:R-:W-:-:S03]  /*3d80*/  FADD R218, R78, R218 ;  /* 0x000000da4eda7221 */ /* 0x000fc60000000000 */
[----:B------:R0:W-:Y:S01]  /*3d90*/  STL [R1+0x40], R214 ;  /* 0x000040d601007387 */ /* 0x0001e20000100800 */
[----:B------:R-:W-:-:S01]  /*3da0*/  FADD R219, R79, R219 ;  /* 0x000000db4fdb7221 */ /* 0x000fc20000000000 */
[----:B------:R-:W-:Y:S02]  /*3db0*/  FADD R220, R80, R220 ;  /* 0x000000dc50dc7221 */ /* 0x000fe40000000000 */
[----:B0-----:R1:W5:Y:S04]  /*3dc0*/  LDL.LU R214, [R1+0xc4] ;  /* 0x0000c40001d67983 */ /* 0x0013680000300800 */
[----:B------:R0:W-:Y:S01]  /*3dd0*/  STL [R1+0x44], R215 ;  /* 0x000044d701007387 */ /* 0x0001e20000100800 */
[----:B------:R-:W-:-:S01]  /*3de0*/  FADD R221, R81, R221 ;  /* 0x000000dd51dd7221 */ /* 0x000fc20000000000 */
[----:B------:R-:W-:-:S02]  /*3df0*/  FADD R222, R82, R222 ;  /* 0x000000de52de7221 */ /* 0x000fc40000000000 */
[----:B0-----:R1:W5:Y:S04]  /*3e00*/  LDL.LU R215, [R1+0xc0] ;  /* 0x0000c00001d77983 */ /* 0x0013680000300800 */
[----:B------:R0:W-:Y:S01]  /*3e10*/  STL [R1+0x48], R216 ;  /* 0x000048d801007387 */ /* 0x0001e20000100800 */
[----:B------:R-:W-:-:S03]  /*3e20*/  FADD R223, R83, R223 ;  /* 0x000000df53df7221 */ /* 0x000fc60000000000 */
        /* <DEDUP_REMOVED lines=13> */
[----:B------:R0:W-:Y:S04]  /*3f00*/  STL [R1+0x5c], R221 ;  /* 0x00005cdd01007387 */ /* 0x0001e80000100800 */
        /* <DEDUP_REMOVED lines=12> */
[----:B0-----:R1:W5:Y:S01]  /*3fd0*/  LDL.LU R227, [R1+0x90] ;  /* 0x0000900001e37983 */ /* 0x0013620000300800 */
[----:B------:R-:W-:-:S05]  /*3fe0*/  UMOV UR6, URZ ;  /* 0x0000003f00067c82 */ /* 0x000fca0008000000 */
.L_x_28:
[----:B------:R-:W-:Y:S05]  /*3ff0*/  @!P1 BRA `(.L_x_29) ;  /* 0x0000000000049947 */ /* 0x000fea0003800000 */
[----:B------:R-:W-:Y:S01]  /*4000*/  BPT.TRAP 0x1 ;  /* 0x000000040000795c */ /* 0x000fe20000300000 */
.L_x_29:
[----:B------:R4:W-:Y:S04]  /*4010*/  STL [R1+0x94], R2 ;  /* 0x0000940201007387 */ /* 0x0009e80000100800 */
[----:B----4-:R-:W4:Y:S04]  /*4020*/  LDL R2, [R1+0x78] ;  /* 0x0000780001027983 */ /* 0x010f280000100800 */
[----:B-----5:R0:W-:Y:S04]  /*4030*/  STL [R1+0x90], R0 ;  /* 0x0000900001007387 */ /* 0x0201e80000100800 */
[----:B0-----:R-:W2:Y:S01]  /*4040*/  LDL R0, [R1+0x7c] ;  /* 0x00007c0001007983 */ /* 0x001ea20000100800 */
[----:B------:R-:W-:Y:S01]  /*4050*/  IMAD.U32 R229, RZ, RZ, UR19 ;  /* 0x00000013ffe57e24 */ /* 0x000fe2000f8e00ff */
[----:B----4-:R-:W-:-:S02]  /*4060*/  ISETP.NE.AND P0, PT, R2, RZ, PT ;  /* 0x000000ff0200720c */ /* 0x010fc40003f05270 */
[----:B------:R0:W5:Y:S11]  /*4070*/  LDL.LU R2, [R1+0x94] ;  /* 0x0000940001027983 */ /* 0x0001760000300800 */
[----:B------:R-:W-:-:S05]  /*4080*/  @P0 LEA R229, R229, UR14, 0x3 ;  /* 0x0000000ee5e50c11 */ /* 0x000fca000f8e18ff */
[----:B------:R-:W-:-:S05]  /*4090*/  @P0 VIADD R229, R229, 0x28 ;  /* 0x00000028e5e50836 */ /* 0x000fca0000000000 */
[----:B--2---:R-:W-:Y:S02]  /*40a0*/  @P0 PRMT R229, R0, 0x654, R229 ;  /* 0x0000065400e50816 */ /* 0x004fe400000000e5 */
[----:B------:R0:W5:Y:S01]  /*40b0*/  LDL.LU R0, [R1+0x90] ;  /* 0x0000900001007983 */ /* 0x0001620000300800 */
[----:B------:R-:W-:Y:S01]  /*40c0*/  UISETP.GT.U32.AND UP0, UPT, UR13, 0x1, UPT ;  /* 0x000000010d00788c */ /* 0x000fe2000bf04070 */
[----:B------:R0:W-:Y:S05]  /*40d0*/  @P0 SYNCS.ARRIVE.TRANS64.RED.A1T0 RZ, [R229+URZ], RZ ;  /* 0x000000ffe5ff09a7 */ /* 0x0001ea000810043f */
[----:B------:R-:W-:-:S13]  /*40e0*/  PLOP3.LUT P0, PT, PT, PT, UP0, 0x80, 0x0 ;  /* 0x000000000000781c */ /* 0x000fda0003f0f008 */
[----:B0-----:R-:W-:Y:S05]  /*40f0*/  @P0 BRA `(.L_x_30) ;  /* 0x0000000000040947 */ /* 0x001fea0003800000 */
[----:B------:R-:W-:Y:S01]  /*4100*/  BPT.TRAP 0x1 ;  /* 0x000000040000795c */ /* 0x000fe20000300000 */
.L_x_30:
[----:B------:R-:W-:Y:S01]  /*4110*/  UIADD3 UR18, UR18, 0x1, URZ ;  /* 0x0000000112127890 */ /* 0x000fe2000fffe03f */
[C---:B------:R-:W-:Y:S01]  /*4120*/  ISETP.GT.AND P0, PT, R228.reuse, 0x1, PT ;  /* 0x00000001e400780c */ /* 0x040fe20003f04270 */
[----:B------:R-:W-:Y:S01]  /*4130*/  UIADD3 UR19, UR19, 0x1, URZ ;  /* 0x0000000113137890 */ /* 0x000fe2000fffe03f */
[----:B------:R-:W-:Y:S01]  /*4140*/  VIADD R228, R228, 0xffffffff ;  /* 0xffffffffe4e47836 */ /* 0x000fe20000000000 */
[----:B------:R-:W-:Y:S02]  /*4150*/  UISETP.NE.AND UP0, UPT, UR18, 0x5, UPT ;  /* 0x000000051200788c */ /* 0x000fe4000bf05270 */
[----:B------:R-:W-:Y:S02]  /*4160*/  UISETP.NE.AND UP1, UPT, UR19, 0x5, UPT ;  /* 0x000000051300788c */ /* 0x000fe4000bf25270 */
[----:B------:R-:W-:Y:S02]  /*4170*/  USEL UR8, URZ, 0x1, UP0 ;  /* 0x000000013f087887 */ /* 0x000fe40008000000 */
[----:B------:R-:W-:-:S02]  /*4180*/  USEL UR18, UR18, URZ, UP0 ;  /* 0x0000003f12127287 */ /* 0x000fc40008000000 */
[----:B------:R-:W-:Y:S02]  /*4190*/  USEL UR19, UR19, URZ, UP1 ;  /* 0x0000003f13137287 */ /* 0x000fe40008800000 */
[----:B------:R-:W-:Y:S01]  /*41a0*/  LOP3.LUT R227, R227, UR8, RZ, 0x3c, !PT ;  /* 0x00000008e3e37c12 */ /* 0x000fe2000f8e3cff */
[----:B------:R-:W-:Y:S01]  /*41b0*/  UMOV UR8, 0x1 ;  /* 0x0000000100087882 */ /* 0x000fe20000000000 */
[----:B------:R-:W-:Y:S08]  /*41c0*/  @P0 BRA `(.L_x_31) ;  /* 0xffffffec00700947 */ /* 0x000ff0000383ffff */
.L_x_23:
[----:B------:R-:W-:-:S04]  /*41d0*/  UISETP.NE.AND UP0, UPT, UR6, URZ, UPT ;  /* 0x0000003f0600728c */ /* 0x000fc8000bf05270 */
[----:B------:R-:W-:-:S06]  /*41e0*/  USEL UR6, URZ, 0x1, !UP0 ;  /* 0x000000013f067887 */ /* 0x000fcc000c000000 */
[----:B------:R-:W-:-:S13]  /*41f0*/  ISETP.NE.AND P0, PT, RZ, UR6, PT ;  /* 0x00000006ff007c0c */ /* 0x000fda000bf05270 */
[----:B------:R-:W-:Y:S05]  /*4200*/  @!P0 BRA `(.L_x_32) ;  /* 0x0000000c00dc8947 */ /* 0x000fea0003800000 */
[----:B------:R-:W4:Y:S04]  /*4210*/  LDL.LU R227, [R1+0x74] ;  /* 0x0000740001e37983 */ /* 0x000f280000300800 */
[----:B----4-:R0:W-:Y:S04]  /*4220*/  STL [R1+0x90], R227 ;  /* 0x000090e301007387 */ /* 0x0101e80000100800 */
[----:B0-----:R-:W4:Y:S04]  /*4230*/  LDL.LU R227, [R1+0x70] ;  /* 0x0000700001e37983 */ /* 0x001f280000300800 */
        /* <DEDUP_REMOVED lines=55> */
[----:B0-----:R-:W4:Y:S01]  /*45b0*/  LDL.LU R227, [R1] ;  /* 0x0000000001e37983 */ /* 0x001f220000300800 */
[----:B------:R-:W-:-:S02]  /*45c0*/  WARPGROUP.DEPBAR.LE gsb0, 0x0 ;  /* 0x00008000000079c5 */ /* 0x000fc40000010000 */
[----:B------:R-:W-:Y:S01]  /*45d0*/  FADD R226, R88, R226 ;  /* 0x000000e258e27221 */ /* 0x000fe20000000000 */
        /* <DEDUP_REMOVED lines=95> */
[----:B-----5:R-:W-:Y:S01]  /*4bd0*/  FADD R2, R56, R2 ;  /* 0x0000000238027221 */ /* 0x020fe20000000000 */
[----:B------:R-:W-:Y:S01]  /*4be0*/  FADD R0, R57, R0 ;  /* 0x0000000039007221 */ /* 0x000fe20000000000 */
[----:B----4-:R-:W-:-:S05]  /*4bf0*/  FADD R227, R58, R227 ;  /* 0x000000e33ae37221 */ /* 0x010fca0000000000 */
[----:B------:R0:W-:Y:S04]  /*4c00*/  STL [R1], R227 ;  /* 0x000000e301007387 */ /* 0x0001e80000100800 */
[----:B0-----:R-:W4:Y:S02]  /*4c10*/  LDL.LU R227, [R1+0x100] ;  /* 0x0001000001e37983 */ /* 0x001f240000300800 */
[----:B----4-:R-:W-:-:S05]  /*4c20*/  FADD R227, R59, R227 ;  /* 0x000000e33be37221 */ /* 0x010fca0000000000 */
[----:B------:R0:W-:Y:S04]  /*4c30*/  STL [R1+0x4], R227 ;  /* 0x000004e301007387 */ /* 0x0001e80000100800 */
        /* <DEDUP_REMOVED lines=83> */
[----:B------:R0:W-:Y:S02]  /*5170*/  STL [R1+0x74], R227 ;  /* 0x000074e301007387 */ /* 0x0001e40000100800 */
.L_x_32:
[----:B------:R-:W-:Y:S02]  /*5180*/  WARPGROUP.DEPBAR.LE gsb0, 0x0 ;  /* 0x00008000000079c5 */ /* 0x000fe40000010000 */
[----:B------:R-:W4:Y:S02]  /*5190*/  LDC R24, c[0x0][0x28c] ;  /* 0x0000a300ff187b82 */ /* 0x000f240000000800 */
[----:B----4-:R-:W-:-:S13]  /*51a0*/  ISETP.GE.AND P0, PT, R24, 0x1, PT ;  /* 0x000000011800780c */ /* 0x010fda0003f06270 */
[----:B------:R-:W-:Y:S05]  /*51b0*/  @!P0 BRA `(.L_x_33) ;  /* 0x0000000000648947 */ /* 0x000fea0003800000 */
[----:B------:R-:W-:-:S06]  /*51c0*/  UISETP.NE.AND UP0, UPT, UR23, 0x3, UPT ;  /* 0x000000031700788c */ /* 0x000fcc000bf05270 */
[----:B------:R-:W-:-:S13]  /*51d0*/  PLOP3.LUT P0, PT, PT, PT, UP0, 0x80, 0x0 ;  /* 0x000000000000781c */ /* 0x000fda0003f0f008 */
[----:B------:R-:W-:Y:S05]  /*51e0*/  @!P0 BRA `(.L_x_34) ;  /* 0x0000000000048947 */ /* 0x000fea0003800000 */
[----:B------:R-:W-:Y:S01]  /*51f0*/  BPT.TRAP 0x1 ;  /* 0x000000040000795c */ /* 0x000fe20000300000 */
.L_x_34:
[----:B0-----:R-:W4:Y:S01]  /*5200*/  LDL R227, [R1+0x78] ;  /* 0x0000780001e37983 */ /* 0x001f220000100800 */
[----:B------:R-:W-:Y:S01]  /*5210*/  BSSY B0, `(.L_x_35) ;  /* 0x000000f000007945 */ /* 0x000fe20003800000 */
[----:B----4-:R-:W-:-:S13]  /*5220*/  ISETP.NE.AND P0, PT, R227, RZ, PT ;  /* 0x000000ffe300720c */ /* 0x010fda0003f05270 */
[----:B------:R-:W-:Y:S05]  /*5230*/  @!P0 BRA `(.L_x_36) ;  /* 0x0000000000308947 */ /* 0x000fea0003800000 */
[----:B------:R-:W4:Y:S01]  /*5240*/  LDL R227, [R1+0x7c] ;  /* 0x00007c0001e37983 */ /* 0x000f220000100800 */
[----:B------:R-:W-:-:S04]  /*5250*/  UISETP.LT.AND UP0, UPT, UR12, 0x1, UPT ;  /* 0x000000010c00788c */ /* 0x000fc8000bf01270 */
[----:B------:R-:W-:-:S04]  /*5260*/  USEL UR8, UR12, 0x1, UP0 ;  /* 0x000000010c087887 */ /* 0x000fc80008000000 */
[----:B------:R-:W-:-:S04]  /*5270*/  UIADD3 UR8, UR5, UR12, -UR8 ;  /* 0x0000000c05087290 */ /* 0x000fc8000fffe808 */
[----:B------:R-:W-:-:S04]  /*5280*/  UIMAD.WIDE.U32 UR6, UR8, -0x33333333, URZ ;  /* 0xcccccccd080678a5 */ /* 0x000fc8000f8e003f */
[----:B------:R-:W-:-:S04]  /*5290*/  USHF.R.U32.HI UR6, URZ, 0x2, UR7 ;  /* 0x000000023f067899 */ /* 0x000fc80008011607 */
[----:B------:R-:W-:-:S04]  /*52a0*/  UIMAD UR8, UR6, -0x5, UR8 ;  /* 0xfffffffb060878a4 */ /* 0x000fc8000f8e0208 */
[----:B------:R-:W-:-:S04]  /*52b0*/  ULEA UR8, UR8, UR14, 0x3 ;  /* 0x0000000e08087291 */ /* 0x000fc8000f8e183f */
[----:B------:R-:W-:-:S06]  /*52c0*/  UIADD3 UR8, UR8, 0x28, URZ ;  /* 0x0000002808087890 */ /* 0x000fcc000fffe03f */
[----:B------:R-:W-:-:S05]  /*52d0*/  IMAD.U32 R24, RZ, RZ, UR8 ;  /* 0x00000008ff187e24 */ /* 0x000fca000f8e00ff */
[----:B----4-:R-:W-:-:S04]  /*52e0*/  PRMT R24, R227, 0x654, R24 ;  /* 0x00000654e3187816 */ /* 0x010fc80000000018 */
[----:B------:R0:W-:Y:S03]  /*52f0*/  SYNCS.ARRIVE.TRANS64.RED.A1T0 RZ, [R24+URZ], RZ ;  /* 0x000000ff18ff79a7 */ /* 0x0001e6000810043f */
.L_x_36:
[----:B------:R-:W-:Y:S05]  /*5300*/  BSYNC B0 ;  /* 0x0000000000007941 */ /* 0x000fea0003800000 */
.L_x_35:
[----:B------:R-:W-:-:S06]  /*5310*/  UISETP.GT.U32.AND UP0, UPT, UR13, 0x1, UPT ;  /* 0x000000010d00788c */ /* 0x000fcc000bf04070 */
[----:B------:R-:W-:-:S13]  /*5320*/  PLOP3.LUT P0, PT, PT, PT, UP0, 0x80, 0x0 ;  /* 0x000000000000781c */ /* 0x000fda0003f0f008 */
[----:B------:R-:W-:Y:S05]  /*5330*/  @P0 BRA `(.L_x_33) ;  /* 0x0000000000040947 */ /* 0x000fea0003800000 */
[----:B------:R-:W-:Y:S01]  /*5340*/  BPT.TRAP 0x1 ;  /* 0x000000040000795c */ /* 0x000fe20000300000 */
.L_x_33:
[----:B-----5:R4:W-:Y:S01]  /*5350*/  STL [R1+0x94], R2 ;  /* 0x0000940201007387 */ /* 0x0209e20000100800 */
[----:B------:R-:W1:Y:S01]  /*5360*/  LDC R29, c[0x0][0x288] ;  /* 0x0000a200ff1d7b82 */ /* 0x000e620000000800 */
[----:B------:R-:W-:Y:S02]  /*5370*/  UIADD3 UR9, UR12, UR5, URZ ;  /* 0x000000050c097290 */ /* 0x000fe4000fffe03f */
[----:B------:R-:W-:Y:S01]  /*5380*/  USHF.R.S32.HI UR10, URZ, 0x1f, UR22 ;  /* 0x0000001f3f0a7899 */ /* 0x000fe20008011416 */
[----:B------:R-:W-:Y:S01]  /*5390*/  ULDC.64 UR6, c[0x0][0x5d0] ;  /* 0x0001740000067ab9 */ /* 0x000fe20000000a00 */
[----:B------:R-:W-:Y:S01]  /*53a0*/  ULDC UR11, c[0x0][0x284] ;  /* 0x0000a100000b7ab9 */ /* 0x000fe20000000800 */
[----:B----4-:R-:W4:Y:S04]  /*53b0*/  LDL.LU R2, [R1+0x88] ;  /* 0x0000880001027983 */ /* 0x010f280000300800 */
[----:B------:R2:W-:Y:S04]  /*53c0*/  STL [R1+0x90], R0 ;  /* 0x0000900001007387 */ /* 0x0005e80000100800 */
[----:B0-----:R-:W3:Y:S01]  /*53d0*/  LDL.LU R227, [R1+0x8c] ;  /* 0x00008c0001e37983 */ /* 0x001ee20000300800 */
[----:B--2---:R-:W0:Y:S02]  /*53e0*/  S2R R0, SR_TID.X ;  /* 0x0000000000007919 */ /* 0x004e240000002100 */
[----:B0-----:R-:W-:-:S02]  /*53f0*/  SHF.R.U32.HI R24, RZ, 0x2, R0 ;  /* 0x00000002ff187819 */ /* 0x001fc40000011600 */
[----:B------:R-:W-:Y:S02]  /*5400*/  LOP3.LUT R26, R0, 0x60, RZ, 0xc0, !PT ;  /* 0x00000060001a7812 */ /* 0x000fe400078ec0ff */
[----:B------:R-:W-:Y:S02]  /*5410*/  SHF.R.U32.HI R27, RZ, 0x7, R0 ;  /* 0x00000007ff1b7819 */ /* 0x000fe40000011600 */
[----:B------:R-:W-:Y:S02]  /*5420*/  LOP3.LUT R25, R24, 0x7, RZ, 0xc0, !PT ;  /* 0x0000000718197812 */ /* 0x000fe400078ec0ff */
[----:B------:R-:W-:Y:S02]  /*5430*/  SHF.R.U32.HI R28, RZ, 0x1, R26 ;  /* 0x00000001ff1c7819 */ /* 0x000fe4000001161a */
[----:B------:R-:W-:Y:S02]  /*5440*/  LOP3.LUT R24, R27, 0x1, RZ, 0xc0, !PT ;  /* 0x000000011b187812 */ /* 0x000fe400078ec0ff */
[----:B------:R-:W-:Y:S01]  /*5450*/  IADD3 R27, RZ, -R28, -R25 ;  /* 0x8000001cff1b7210 */ /* 0x000fe20007ffe819 */
[----:B------:R-:W-:-:S02]  /*5460*/  IMAD.SHL.U32 R32, R0, 0x2, RZ ;  /* 0x0000000200207824 */ /* 0x000fc400078e00ff */
[C---:B------:R-:W-:Y:S02]  /*5470*/  IMAD.SHL.U32 R26, R24.reuse, 0x40, RZ ;  /* 0x00000040181a7824 */ /* 0x040fe400078e00ff */
[----:B------:R-:W-:Y:S01]  /*5480*/  IMAD R42, R24, -0x40, R27 ;  /* 0xffffffc0182a7824 */ /* 0x000fe200078e021b */
[----:B------:R-:W-:Y:S01]  /*5490*/  LOP3.LUT R24, R0, 0x3, RZ, 0xc0, !PT ;  /* 0x0000000300187812 */ /* 0x000fe200078ec0ff */
[----:B----4-:R-:W-:Y:S02]  /*54a0*/  IMAD.SHL.U32 R41, R2, 0x80, RZ ;  /* 0x0000008002297824 */ /* 0x010fe400078e00ff */
[----:B------:R0:W5:Y:S04]  /*54b0*/  LDL.LU R2, [R1+0x94] ;  /* 0x0000940001027983 */ /* 0x0001680000300800 */
[----:B------:R0:W5:Y:S01]  /*54c0*/  LDL.LU R0, [R1+0x90] ;  /* 0x0000900001007983 */ /* 0x0001620000300800 */
[----:B------:R-:W-:Y:S01]  /*54d0*/  LOP3.LUT R43, R26, 0x40, R25, 0xe2, !PT ;  /* 0x000000401a2b7812 */ /* 0x000fe200078ee219 */
[----:B---3--:R-:W-:Y:S01]  /*54e0*/  IMAD.SHL.U32 R25, R227, 0x100, RZ ;  /* 0x00000100e3197824 */ /* 0x008fe200078e00ff */
[----:B------:R-:W-:Y:S01]  /*54f0*/  UISETP.GT.U32.AND UP0, UPT, UR9, 0x4, UPT ;  /* 0x000000040900788c */ /* 0x000fe2000bf04070 */
[C---:B-1----:R-:W-:Y:S01]  /*5500*/  ISETP.GE.AND P0, PT, R41.reuse, R29, PT ;  /* 0x0000001d2900720c */ /* 0x042fe20003f06270 */
[----:B------:R-:W-:Y:S01]  /*5510*/  UIMAD UR5, UR10, UR6, URZ ;  /* 0x000000060a0572a4 */ /* 0x000fe2000f8e023f */
[----:B------:R-:W-:Y:S01]  /*5520*/  LOP3.LUT R32, R41, 0x6, R32, 0xf8, !PT ;  /* 0x0000000629207812 */ /* 0x000fe200078ef820 */
[----:B------:R-:W-:Y:S01]  /*5530*/  UISETP.LT.U32.AND UP0, UPT, UR12, 0x5, UP0 ;  /* 0x000000050c00788c */ /* 0x000fe20008701070 */
[----:B------:R-:W-:Y:S01]  /*5540*/  ISETP.GE.OR P0, PT, R25, UR11, P0 ;  /* 0x0000000b19007c0c */ /* 0x000fe20008706670 */
[----:B------:R-:W-:Y:S01]  /*5550*/  UISETP.GE.U32.AND UP1, UPT, UR12, 0x5, UPT ;  /* 0x000000050c00788c */ /* 0x000fe2000bf26070 */
[----:B------:R-:W-:Y:S01]  /*5560*/  IMAD.U32 R27, RZ, RZ, UR6 ;  /* 0x00000006ff1b7e24 */ /* 0x000fe2000f8e00ff */
[----:B------:R-:W-:Y:S01]  /*5570*/  UIMAD UR8, UR22, UR7, UR5 ;  /* 0x00000007160872a4 */ /* 0x000fe2000f8e0205 */
[----:B------:R-:W-:Y:S01]  /*5580*/  SHF.R.S32.HI R33, RZ, 0x1f, R32 ;  /* 0x0000001fff217819 */ /* 0x000fe20000011420 */
[----:B------:R-:W-:-:S02]  /*5590*/  UIMAD.WIDE.U32 UR6, UR9, -0x33333333, URZ ;  /* 0xcccccccd090678a5 */ /* 0x000fc4000f8e003f */
[----:B------:R-:W-:Y:S02]  /*55a0*/  USEL UR5, URZ, 0x1, !UP0 ;  /* 0x000000013f057887 */ /* 0x000fe4000c000000 */
[----:B------:R-:W-:Y:S01]  /*55b0*/  USHF.R.U32.HI UR6, URZ, 0x2, UR7 ;  /* 0x000000023f067899 */ /* 0x000fe20008011607 */
[----:B------:R-:W-:Y:S01]  /*55c0*/  IMAD.WIDE.U32 R26, R27, UR22, R32 ;  /* 0x000000161b1a7c25 */ /* 0x000fe2000f8e0020 */
[----:B------:R-:W-:Y:S01]  /*55d0*/  ULOP3.LUT UR4, UR4, UR5, URZ, 0x3c, !UPT ;  /* 0x0000000504047292 */ /* 0x000fe2000f8e3c3f */
[----:B------:R-:W-:Y:S02]  /*55e0*/  IADD3 R42, -R25, UR11, R42 ;  /* 0x0000000b192a7c10 */ /* 0x000fe4000fffe12a */
[----:B------:R-:W-:Y:S01]  /*55f0*/  IMAD.WIDE R38, R227, 0x100, RZ ;  /* 0x00000100e3267825 */ /* 0x000fe200078e02ff */
[----:B------:R-:W-:Y:S02]  /*5600*/  UIMAD UR5, UR6, -0x5, UR9 ;  /* 0xfffffffb060578a4 */ /* 0x000fe4000f8e0209 */
[----:B------:R-:W-:Y:S01]  /*5610*/  @UP1 ULOP3.LUT UR4, UR4, 0x1, UR6, 0x78, !UPT ;  /* 0x0000000104041892 */ /* 0x000fe2000f8e7806 */
[----:B------:R-:W-:-:S02]  /*5620*/  IMAD R24, R24, -0x2, R29 ;  /* 0xfffffffe18187824 */ /* 0x000fc400078e021d */
[----:B------:R-:W-:Y:S01]  /*5630*/  VIADD R27, R27, UR8 ;  /* 0x000000081b1b7c36 */ /* 0x000fe20008000000 */
[----:B------:R-:W-:Y:S01]  /*5640*/  LOP3.LUT R43, R38, R43, R28, 0xfe, !PT ;  /* 0x0000002b262b7212 */ /* 0x000fe200078efe1c */
[----:B------:R-:W-:Y:S02]  /*5650*/  IMAD.IADD R41, R24, 0x1, -R41 ;  /* 0x0000000118297824 */ /* 0x000fe400078e0a29 */
[----:B------:R-:W-:Y:S01]  /*5660*/  IMAD.MOV.U32 R40, RZ, RZ, -0x1 ;  /* 0xffffffffff287424 */ /* 0x000fe200078e00ff */
[----:B0-----:R-:W-:Y:S06]  /*5670*/  @P0 BRA `(.L_x_37) ;  /* 0x0000008c00fc0947 */ /* 0x001fec0003800000 */
[----:B------:R-:W0:Y:S01]  /*5680*/  LDC.64 R28, c[0x0][0x5c8] ;  /* 0x00017200ff1c7b82 */ /* 0x000e220000000a00 */
[----:B------:R-:W-:Y:S01]  /*5690*/  ULDC.64 UR6, c[0x0][0x5c0] ;  /* 0x0001700000067ab9 */ /* 0x000fe20000000a00 */
[----:B------:R-:W-:Y:S01]  /*56a0*/  BSSY B0, `(.L_x_37) ;  /* 0x00008fc000007945 */ /* 0x000fe20003800000 */
[-C--:B0-----:R-:W-:Y:S01]  /*56b0*/  IMAD R24, R39, R28.reuse, RZ ;  /* 0x0000001c27187224 */ /* 0x081fe200078e02ff */
[----:B------:R-:W-:Y:S01]  /*56c0*/  SHF.L.U64.HI R34, R28, 0x3, R29 ;  /* 0x000000031c227819 */ /* 0x000fe2000001021d */
[----:B------:R-:W-:-:S04]  /*56d0*/  IMAD.WIDE.U32 R26, R43, R28, R26 ;  /* 0x0000001c2b1a7225 */ /* 0x000fc800078e001a */
[----:B------:R-:W-:Y:S01]  /*56e0*/  IMAD R25, R43, R29, R24 ;  /* 0x0000001d2b197224 */ /* 0x000fe200078e0218 */
[----:B------:R-:W-:Y:S01]  /*56f0*/  IADD3 R24, P3, R26, UR6, RZ ;  /* 0x000000061a187c10 */ /* 0x000fe2000ff7e0ff */
[C---:B------:R-:W-:Y:S01]  /*5700*/  IMAD.SHL.U32 R35, R28.reuse, 0x8, RZ ;  /* 0x000000081c237824 */ /* 0x040fe200078e00ff */
[----:B------:R-:W-:Y:S01]  /*5710*/  LEA R30, P2, R28, R26, 0x7 ;  /* 0x0000001a1c1e7211 */ /* 0x000fe200078438ff */
[----:B------:R-:W-:-:S03]  /*5720*/  IMAD.IADD R27, R27, 0x1, R25 ;  /* 0x000000011b1b7824 */ /* 0x000fc600078e0219 */
[----:B------:R-:W-:Y:S02]  /*5730*/  IADD3 R26, P1, P0, R26, UR6, R35 ;  /* 0x000000061a1a7c10 */ /* 0x000fe4000f83e023 */
[----:B------:R-:W-:Y:S02]  /*5740*/  IADD3.X R25, R27, UR7, RZ, P3, !PT ;  /* 0x000000071b197c10 */ /* 0x000fe40009ffe4ff */
[----:B------:R-:W-:Y:S02]  /*5750*/  FSETP.NEU.AND P3, PT, RZ, UR21, PT ;  /* 0x00000015ff007c0b */ /* 0x000fe4000bf6d000 */
[----:B------:R-:W-:Y:S02]  /*5760*/  LEA.HI.X R31, R28, R27, R29, 0x7, P2 ;  /* 0x0000001b1c1f7211 */ /* 0x000fe400010f3c1d */
[C---:B------:R-:W-:Y:S02]  /*5770*/  IADD3 R28, P2, R30.reuse, UR6, RZ ;  /* 0x000000061e1c7c10 */ /* 0x040fe4000ff5e0ff */
[----:B------:R-:W-:-:S02]  /*5780*/  IADD3 R30, P5, P6, R30, UR6, R35 ;  /* 0x000000061e1e7c10 */ /* 0x000fc4000febe023 */
[----:B------:R-:W-:Y:S02]  /*5790*/  IADD3.X R29, R31, UR7, RZ, P2, !PT ;  /* 0x000000071f1d7c10 */ /* 0x000fe400097fe4ff */
[--C-:B------:R-:W-:Y:S02]  /*57a0*/  IADD3.X R27, R27, UR7, R34.reuse, P1, P0 ;  /* 0x000000071b1b7c10 */ /* 0x100fe40008fe0422 */
[----:B------:R-:W-:Y:S01]  /*57b0*/  IADD3.X R31, R31, UR7, R34, P5, P6 ;  /* 0x000000071f1f7c10 */ /* 0x000fe2000afec422 */
[----:B------:R-:W-:Y:S06]  /*57c0*/  @!P3 BRA `(.L_x_38) ;  /* 0x0000006c001cb947 */ /* 0x000fec0003800000 */
[----:B------:R-:W-:Y:S01]  /*57d0*/  ULDC.64 UR8, c[0x0][0x5b8] ;  /* 0x00016e0000087ab9 */ /* 0x000fe20000000a00 */
[----:B------:R-:W-:Y:S01]  /*57e0*/  ISETP.GE.AND P0, PT, R42, 0x1, PT ;  /* 0x000000012a00780c */ /* 0x000fe20003f06270 */
[----:B------:R-:W-:Y:S02]  /*57f0*/  UIMAD UR6, UR10, UR8, URZ ;  /* 0x000000080a0672a4 */ /* 0x000fe4000f8e023f */
[----:B------:R-:W-:Y:S01]  /*5800*/  IMAD.U32 R35, RZ, RZ, UR8 ;  /* 0x00000008ff237e24 */ /* 0x000fe2000f8e00ff */
[----:B------:R-:W-:Y:S01]  /*5810*/  BSSY B1, `(.L_x_39) ;  /* 0x0000010000017945 */ /* 0x000fe20003800000 */
[----:B------:R-:W-:Y:S01]  /*5820*/  ISETP.LT.OR P3, PT, R41, 0x1, !P0 ;  /* 0x000000012900780c */ /* 0x000fe20004761670 */
[----:B------:R-:W-:Y:S02]  /*5830*/  UIMAD UR6, UR22, UR9, UR6 ;  /* 0x00000009160672a4 */ /* 0x000fe4000f8e0206 */
[----:B------:R-:W-:Y:S01]  /*5840*/  IMAD.WIDE.U32 R32, R35, UR22, R32 ;  /* 0x0000001623207c25 */ /* 0x000fe2000f8e0020 */
[----:B------:R-:W-:-:S03]  /*5850*/  ULDC.64 UR8, c[0x0][0x5a8] ;  /* 0x00016a0000087ab9 */ /* 0x000fc60000000a00 */
[----:B------:R-:W-:Y:S02]  /*5860*/  IMAD.MOV.U32 R36, RZ, RZ, R32 ;  /* 0x000000ffff247224 */ /* 0x000fe400078e0020 */
[----:B------:R-:W-:Y:S01]  /*5870*/  VIADD R37, R33, UR6 ;  /* 0x0000000621257c36 */ /* 0x000fe20008000000 */
[----:B------:R-:W-:Y:S02]  /*5880*/  ULDC.64 UR6, c[0x0][0x5b0] ;  /* 0x00016c0000067ab9 */ /* 0x000fe40000000a00 */
[----:B------:R-:W-:Y:S02]  /*5890*/  IMAD R34, R39, UR6, RZ ;  /* 0x0000000627227c24 */ /* 0x000fe4000f8e02ff */
[----:B------:R-:W-:-:S04]  /*58a0*/  IMAD.WIDE.U32 R32, R43, UR6, R36 ;  /* 0x000000062b207c25 */ /* 0x000fc8000f8e0024 */
[--C-:B------:R-:W-:Y:S01]  /*58b0*/  IMAD R35, R43, UR7, R34.reuse ;  /* 0x000000072b237c24 */ /* 0x100fe2000f8e0222 */
[----:B------:R-:W-:Y:S02]  /*58c0*/  IADD3 R32, P1, R32, UR8, RZ ;  /* 0x0000000820207c10 */ /* 0x000fe4000ff3e0ff */
[----:B------:R-:W-:Y:S02]  /*58d0*/  PRMT R34, RZ, 0x7610, R34 ;  /* 0x00007610ff227816 */ /* 0x000fe40000000022 */
[----:B------:R-:W-:Y:S01]  /*58e0*/  IADD3.X R33, R33, UR9, R35, P1, !PT ;  /* 0x0000000921217c10 */ /* 0x000fe20008ffe423 */
[----:B------:R-:W-:Y:S08]  /*58f0*/  @P3 BRA `(.L_x_40) ;  /* 0x0000000000043947 */ /* 0x000ff00003800000 */
[----:B------:R0:W5:Y:S02]  /*5900*/  LDG.E.U8 R34, desc[UR16][R32.64] ;  /* 0x0000001020227981 */ /* 0x000164000c1e1100 */
.L_x_40:
[----:B------:R-:W-:Y:S05]  /*5910*/  BSYNC B1 ;  /* 0x0000000000017941 */ /* 0x000fea0003800000 */
.L_x_39:
[----:B-----5:R-:W-:Y:S01]  /*5920*/  LOP3.LUT R34, R34, 0xff, RZ, 0xc0, !PT ;  /* 0x000000ff22227812 */ /* 0x020fe200078ec0ff */
[----:B------:R-:W-:Y:S01]  /*5930*/  BSSY B1, `(.L_x_41) ;  /* 0x000000b000017945 */ /* 0x000fe20003800000 */
[----:B------:R-:W-:Y:S02]  /*5940*/  ISETP.LT.OR P2, PT, R41, 0x2, !P0 ;  /* 0x000000022900780c */ /* 0x000fe40004741670 */
[----:B------:R-:W-:-:S05]  /*5950*/  F2FP.F16.E4M3.UNPACK_B R34, R34 ;  /* 0x00000022ff22723e */ /* 0x000fca00020006ff */
[----:B------:R-:W-:-:S05]  /*5960*/  HADD2.F32 R34, -RZ, R34.H0_H0 ;  /* 0x20000022ff227230 */ /* 0x000fca0000004100 */
[----:B------:R-:W-:Y:S01]  /*5970*/  FMUL R35, R34, UR21 ;  /* 0x0000001522237c20 */ /* 0x000fe20008400000 */
[----:B------:R-:W-:-:S03]  /*5980*/  PRMT R34, RZ, 0x7610, R34 ;  /* 0x00007610ff227816 */ /* 0x000fc60000000022 */
[----:B------:R-:W-:-:S05]  /*5990*/  FFMA R35, R226, UR20, R35 ;  /* 0x00000014e2237c23 */ /* 0x000fca0008000023 */
[----:B------:R-:W-:-:S05]  /*59a0*/  F2FP.SATFINITE.E4M3.F32.PACK_AB_MERGE_C R35, RZ, R35, RZ ;  /* 0x00000023ff23723e */ /* 0x000fca00048070ff */
[----:B------:R1:W-:Y:S01]  /*59b0*/  @!P3 STG.E.U8 desc[UR16][R24.64], R35 ;  /* 0x000000231800b986 */ /* 0x0003e2000c101110 */
[----:B------:R-:W-:Y:S05]  /*59c0*/  @P2 BRA `(.L_x_42) ;  /* 0x0000000000042947 */ /* 0x000fea0003800000 */
[----:B------:R2:W5:Y:S02]  /*59d0*/  LDG.E.U8 R34, desc[UR16][R32.64+0x1] ;  /* 0x0000011020227981 */ /* 0x000564000c1e1100 */
.L_x_42:
[----:B------:R-:W-:Y:S05]  /*59e0*/  BSYNC B1 ;  /* 0x0000000000017941 */ /* 0x000fea0003800000 */
.L_x_41:
[----:B-----5:R-:W-:Y:S01]  /*59f0*/  LOP3.LUT R34, R34, 0xff, RZ, 0xc0, !PT ;  /* 0x000000ff22227812 */ /* 0x020fe200078ec0ff */
[----:B------:R-:W-:Y:S01]  /*5a00*/  BSSY B1, `(.L_x_43) ;  /* 0x0000013000017945 */ /* 0x000fe20003800000 */
[----:B------:R-:W-:Y:S02]  /*5a10*/  IADD3 R45, P1, R43, 0x8, RZ ;  /* 0x000000082b2d7810 */ /* 0x000fe40007f3e0ff */
[----:B------:R-:W-:-:S03]  /*5a20*/  F2FP.F16.E4M3.UNPACK_B R34, R34 ;  /* 0x00000022ff22723e */ /* 0x000fc600020006ff */
[----:B-1----:R-:W-:Y:S01]  /*5a30*/  IMAD.X R35, RZ, RZ, R39, P1 ;  /* 0x000000ffff237224 */ /* 0x002fe200008e0627 */
[----:B------:R-:W-:Y:S01]  /*5a40*/  ISETP.GE.AND P1, PT, R42, 0x9, PT ;  /* 0x000000092a00780c */ /* 0x000fe20003f26270 */
[----:B------:R-:W-:Y:S02]  /*5a50*/  HADD2.F32 R34, -RZ, R34.H0_H0 ;  /* 0x20000022ff227230 */ /* 0x000fe40000004100 */
[----:B------:R-:W-:Y:S01]  /*5a60*/  IMAD R46, R35, UR6, RZ ;  /* 0x00000006232e7c24 */ /* 0x000fe2000f8e02ff */
[----:B------:R-:W-:Y:S02]  /*5a70*/  ISETP.LT.OR P5, PT, R41, 0x1, !P1 ;  /* 0x000000012900780c */ /* 0x000fe40004fa1670 */
[----:B------:R-:W-:Y:S01]  /*5a80*/  FMUL R44, R34, UR21 ;  /* 0x00000015222c7c20 */ /* 0x000fe20008400000 */
[----:B------:R-:W-:-:S04]  /*5a90*/  IMAD.WIDE.U32 R34, R45, UR6, R36 ;  /* 0x000000062d227c25 */ /* 0x000fc8000f8e0024 */
[----:B------:R-:W-:Y:S01]  /*5aa0*/  FFMA R44, R225, UR20, R44 ;  /* 0x00000014e12c7c23 */ /* 0x000fe2000800002c */
[----:B------:R-:W-:Y:S01]  /*5ab0*/  IMAD R45, R45, UR7, R46 ;  /* 0x000000072d2d7c24 */ /* 0x000fe2000f8e022e */
[----:B------:R-:W-:-:S03]  /*5ac0*/  IADD3 R34, P3, R34, UR8, RZ ;  /* 0x0000000822227c10 */ /* 0x000fc6000ff7e0ff */
[----:B------:R-:W-:Y:S02]  /*5ad0*/  F2FP.SATFINITE.E4M3.F32.PACK_AB_MERGE_C R47, RZ, R44, RZ ;  /* 0x0000002cff2f723e */ /* 0x000fe400048070ff */
[----:B------:R-:W-:Y:S02]  /*5ae0*/  IADD3.X R35, R35, UR9, R45, P3, !PT ;  /* 0x0000000923237c10 */ /* 0x000fe40009ffe42d */
[----:B------:R-:W-:Y:S01]  /*5af0*/  PRMT R44, RZ, 0x7610, R44 ;  /* 0x00007610ff2c7816 */ /* 0x000fe2000000002c */
[----:B------:R1:W-:Y:S01]  /*5b00*/  @!P2 STG.E.U8 desc[UR16][R24.64+0x1], R47 ;  /* 0x0000012f1800a986 */ /* 0x0003e2000c101110 */
[----:B------:R-:W-:Y:S05]  /*5b10*/  @P5 BRA `(.L_x_44) ;  /* 0x0000000000045947 */ /* 0x000fea0003800000 */
[----:B------:R3:W5:Y:S02]  /*5b20*/  LDG.E.U8 R44, desc[UR16][R34.64] ;  /* 0x00000010222c7981 */ /* 0x000764000c1e1100 */
.L_x_44:
[----:B------:R-:W-:Y:S05]  /*5b30*/  BSYNC B1 ;  /* 0x0000000000017941 */ /* 0x000fea0003800000 */
.L_x_43:
        /* <DEDUP_REMOVED lines=12> */
.L_x_46:
[----:B------:R-:W-:Y:S05]  /*5c00*/  BSYNC B1 ;  /* 0x0000000000017941 */ /* 0x000fea0003800000 */
.L_x_45:
[----:B-----5:R-:W-:Y:S01]  /*5c10*/  LOP3.LUT R44, R44, 0xff, RZ, 0xc0, !PT ;  /* 0x000000ff2c2c7812 */ /* 0x020fe200078ec0ff */
[----:B------:R-:W-:Y:S01]  /*5c20*/  BSSY B1, `(.L_x_47) ;  /* 0x000000b000017945 */ /* 0x000fe20003800000 */
[----:B------:R-:W-:Y:S02]  /*5c30*/  ISETP.LT.OR P3, PT, R41, 0x9, !P0 ;  /* 0x000000092900780c */ /* 0x000fe40004761670 */
[----:B------:R-:W-:-:S05]  /*5c40*/  F2FP.F16.E4M3.UNPACK_B R44, R44 ;  /* 0x0000002cff2c723e */ /* 0x000fca00020006ff */
[----:B------:R-:W-:-:S05]  /*5c50*/  HADD2.F32 R44, -RZ, R44.H0_H0 ;  /* 0x2000002cff2c7230 */ /* 0x000fca0000004100 */
[----:B------:R-:W-:-:S04]  /*5c60*/  FMUL R44, R44, UR21 ;  /* 0x000000152c2c7c20 */ /* 0x000fc80008400000 */
[----:B------:R-:W-:-:S05]  /*5c70*/  FFMA R44, R223, UR20, R44 ;  /* 0x00000014df2c7c23 */ /* 0x000fca000800002c */
[----:B----4-:R-:W-:Y:S02]  /*5c80*/  F2FP.SATFINITE.E4M3.F32.PACK_AB_MERGE_C R45, RZ, R44, RZ ;  /* 0x0000002cff2d723e */ /* 0x010fe400048070ff */
[----:B------:R-:W-:-:S03]  /*5c90*/  PRMT R44, RZ, 0x7610, R44 ;  /* 0x00007610ff2c7816 */ /* 0x000fc6000000002c */
[----:B------:R4:W-:Y:S01]  /*5ca0*/  @!P2 STG.E.U8 desc[UR16][R26.64+0x1], R45 ;  /* 0x0000012d1a00a986 */ /* 0x0009e2000c101110 */
[----:B------:R-:W-:Y:S05]  /*5cb0*/  @P3 BRA `(.L_x_48) ;  /* 0x0000000000043947 */ /* 0x000fea0003800000 */
[----:B------:R0:W5:Y:S02]  /*5cc0*/  LDG.E.U8 R44, desc[UR16][R32.64+0x8] ;  /* 0x00000810202c7981 */ /* 0x000164000c1e1100 */
.L_x_48:
[----:B------:R-:W-:Y:S05]  /*5cd0*/  BSYNC B1 ;  /* 0x0000000000017941 */ /* 0x000fea0003800000 */
.L_x_47:
[----:B-----5:R-:W-:Y:S01]  /*5ce0*/  LOP3.LUT R44, R44, 0xff, RZ, 0xc0, !PT ;  /* 0x000000ff2c2c7812 */ /* 0x020fe200078ec0ff */
[----:B------:R-:W-:Y:S01]  /*5cf0*/  BSSY B1, `(.L_x_49) ;  /* 0x000000b000017945 */ /* 0x000fe20003800000 */
[----:B------:R-:W-:Y:S02]  /*5d00*/  ISETP.LT.OR P2, PT, R41, 0xa, !P0 ;  /* 0x0000000a2900780c */ /* 0x000fe40004741670 */
[----:B------:R-:W-:-:S05]  /*5d10*/  F2FP.F16.E4M3.UNPACK_B R44, R44 ;  /* 0x0000002cff2c723e */ /* 0x000fca00020006ff */
[----:B------:R-:W-:-:S05]  /*5d20*/  HADD2.F32 R44, -RZ, R44.H0_H0 ;  /* 0x2000002cff2c7230 */ /* 0x000fca0000004100 */
[----:B----4-:R-:W-:Y:S01]  /*5d30*/  FMUL R45, R44, UR21 ;  /* 0x000000152c2d7c20 */ /* 0x010fe20008400000 */
[----:B------:R-:W-:-:S03]  /*5d40*/  PRMT R44, RZ, 0x7610, R44 ;  /* 0x00007610ff2c7816 */ /* 0x000fc6000000002c */
[----:B------:R-:W-:-:S05]  /*5d50*/  FFMA R45, R222, UR20, R45 ;  /* 0x00000014de2d7c23 */ /* 0x000fca000800002d */
[----:B------:R-:W-:-:S05]  /*5d60*/  F2FP.SATFINITE.E4M3.F32.PACK_AB_MERGE_C R45, RZ, R45, RZ ;  /* 0x0000002dff2d723e */ /* 0x000fca00048070ff */
[----:B------:R4:W-:Y:S01]  /*5d70*/  @!P3 STG.E.U8 desc[UR16][R24.64+0x8], R45 ;  /* 0x0000082d1800b986 */ /* 0x0009e2000c101110 */
[----:B------:R-:W-:Y:S05]  /*5d80*/  @P2 BRA `(.L_x_50) ;  /* 0x0000000000042947 */ /* 0x000fea0003800000 */
[----:B------:R0:W5:Y:S02]  /*5d90*/  LDG.E.U8 R44, desc[UR16][R32.64+0x9] ;  /* 0x00000910202c7981 */ /* 0x000164000c1e1100 */
.L_x_50:
[----:B------:R-:W-:Y:S05]  /*5da0*/  BSYNC B1 ;  /* 0x0000000000017941 */ /* 0x000fea0003800000 */
.L_x_49:
        /* <DEDUP_REMOVED lines=12> */
.L_x_52:
[----:B------:R-:W-:Y:S05]  /*5e70*/  BSYNC B1 ;  /* 0x0000000000017941 */ /* 0x000fea0003800000 */
.L_x_51:
        /* <DEDUP_REMOVED lines=12> */
.L_x_54:
[----:B------:R-:W-:Y:S05]  /*5f40*/  BSYNC B1 ;  /* 0x0000000000017941 */ /* 0x000fea0003800000 */
.L_x_53:
        /* <DEDUP_REMOVED lines=12> */
.L_x_56:
[----:B------:R-:W-:Y:S05]  /*6010*/  BSYNC B1 ;  /* 0x0000000000017941 */ /* 0x000fea0003800000 */
.L_x_55:
        /* <DEDUP_REMOVED lines=12> */
.L_x_58:
[----:B------:R-:W-:Y:S05]  /*60e0*/  BSYNC B1 ;  /* 0x0000000000017941 */ /* 0x000fea0003800000 */
.L_x_57:
        /* <DEDUP_REMOVED lines=12> */
.L_x_60:
[----:B------:R-:W-:Y:S05]  /*61b0*/  BSYNC B1 ;  /* 0x0000000000017941 */ /* 0x000fea0003800000 */
.L_x_59:
        /* <DEDUP_REMOVED lines=12> */
.L_x_62:
[----:B------:R-:W-:Y:S05]  /*6280*/  BSYNC B1 ;  /* 0x0000000000017941 */ /* 0x000fea0003800000 */
.L_x_61:
        /* <DEDUP_REMOVED lines=12> */
.L_x_64:
[----:B------:R-:W-:Y:S05]  /*6350*/  BSYNC B1 ;  /* 0x0000000000017941 */ /* 0x000fea0003800000 */
.L_x_63:
        /* <DEDUP_REMOVED lines=12> */
.L_x_66:
[----:B------:R-:W-:Y:S05]  /*6420*/  BSYNC B1 ;  /* 0x0000000000017941 */ /* 0x000fea0003800000 */
.L_x_65:
        /* <DEDUP_REMOVED lines=12> */
.L_x_68:
[----:B------:R-:W-:Y:S05]  /*64f0*/  BSYNC B1 ;  /* 0x0000000000017941 */ /* 0x000fea0003800000 */
.L_x_67:
        /* <DEDUP_REMOVED lines=12> */
.L_x_70:
[----:B------:R-:W-:Y:S05]  /*65c0*/  BSYNC B1 ;  /* 0x0000000000017941 */ /* 0x000fea0003800000 */
.L_x_69:
        /* <DEDUP_REMOVED lines=12> */
.L_x_72:
[----:B------:R-:W-:Y:S05]  /*6690*/  BSYNC B1 ;  /* 0x0000000000017941 */ /* 0x000fea0003800000 */
.L_x_71:
        /* <DEDUP_REMOVED lines=12> */
.L_x_74:
[----:B------:R-:W-:Y:S05]  /*6760*/  BSYNC B1 ;  /* 0x0000000000017941 */ /* 0x000fea0003800000 */
.L_x_73:
        /* <DEDUP_REMOVED lines=12> */
.L_x_76:
[----:B------:R-:W-:Y:S05]  /*6830*/  BSYNC B1 ;  /* 0x0000000000017941 */ /* 0x000fea0003800000 */
.L_x_75:
        /* <DEDUP_REMOVED lines=12> */
.L_x_78:
[----:B------:R-:W-:Y:S05]  /*6900*/  BSYNC B1 ;  /* 0x0000000000017941 */ /* 0x000fea0003800000 */
.L_x_77:
        /* <DEDUP_REMOVED lines=12> */
.L_x_80:
[----:B------:R-:W-:Y:S05]  /*69d0*/  BSYNC B1 ;  /* 0x0000000000017941 */ /* 0x000fea0003800000 */
.L_x_79:
        /* <DEDUP_REMOVED lines=12> */
.L_x_82:
[----:B------:R-:W-:Y:S05]  /*6aa0*/  BSYNC B1 ;  /* 0x0000000000017941 */ /* 0x000fea0003800000 */
.L_x_81:
        /* <DEDUP_REMOVED lines=12> */
.L_x_84:
[----:B------:R-:W-:Y:S05]  /*6b70*/  BSYNC B1 ;  /* 0x0000000000017941 */ /* 0x000fea0003800000 */
.L_x_83:
        /* <DEDUP_REMOVED lines=12> */
.L_x_86:
[----:B------:R-:W-:Y:S05]  /*6c40*/  BSYNC B1 ;  /* 0x0000000000017941 */ /* 0x000fea0003800000 */
.L_x_85:
        /* <DEDUP_REMOVED lines=12> */
.L_x_88:
[----:B------:R-:W-:Y:S05]  /*6d10*/  BSYNC B1 ;  /* 0x0000000000017941 */ /* 0x000fea0003800000 */
.L_x_87:
        /* <DEDUP_REMOVED lines=12> */
.L_x_90:
[----:B------:R-:W-:Y:S05]  /*6de0*/  BSYNC B1 ;  /* 0x0000000000017941 */ /* 0x000fea0003800000 */
.L_x_89:
        /* <DEDUP_REMOVED lines=12> */
.L_x_92:
[----:B------:R-:W-:Y:S05]  /*6eb0*/  BSYNC B1 ;  /* 0x0000000000017941 */ /* 0x000fea0003800000 */
.L_x_91:
        /* <DEDUP_REMOVED lines=12> */
.L_x_94:
[----:B------:R-:W-:Y:S05]  /*6f80*/  BSYNC B1 ;  /* 0x0000000000017941 */ /* 0x000fea0003800000 */
.L_x_93:
        /* <DEDUP_REMOVED lines=12> */
.L_x_96:
[----:B------:R-:W-:Y:S05]  /*7050*/  BSYNC B1 ;  /* 0x0000000000017941 */ /* 0x000fea0003800000 */
.L_x_95:
        /* <DEDUP_REMOVED lines=12> */
.L_x_98:
[----:B------:R-:W-:Y:S05]  /*7120*/  BSYNC B1 ;  /* 0x0000000000017941 */ /* 0x000fea0003800000 */
.L_x_97:
        /* <DEDUP_REMOVED lines=12> */
.L_x_100:
[----:B------:R-:W-:Y:S05]  /*71f0*/  BSYNC B1 ;  /* 0x0000000000017941 */ /* 0x000fea0003800000 */
.L_x_99:
        /* <DEDUP_REMOVED lines=12> */
.L_x_102:
[----:B------:R-:W-:Y:S05]  /*72c0*/  BSYNC B1 ;  /* 0x0000000000017941 */ /* 0x000fea0003800000 */
.L_x_101:
        /* <DEDUP_REMOVED lines=12> */
.L_x_104:
[----:B------:R-:W-:Y:S05]  /*7390*/  BSYNC B1 ;  /* 0x0000000000017941 */ /* 0x000fea0003800000 */
.L_x_103:
        /* <DEDUP_REMOVED lines=12> */
.L_x_106:
[----:B------:R-:W-:Y:S05]  /*7460*/  BSYNC B1 ;  /* 0x0000000000017941 */ /* 0x000fea0003800000 */
.L_x_105:
        /* <DEDUP_REMOVED lines=12> */
.L_x_108:
[----:B------:R-:W-:Y:S05]  /*7530*/  BSYNC B1 ;  /* 0x0000000000017941 */ /* 0x000fea0003800000 */
.L_x_107:
        /* <DEDUP_REMOVED lines=12> */
.L_x_110:
[----:B------:R-:W-:Y:S05]  /*7600*/  BSYNC B1 ;  /* 0x0000000000017941 */ /* 0x000fea0003800000 */
.L_x_109:
        /* <DEDUP_REMOVED lines=12> */
.L_x_112:
[----:B------:R-:W-:Y:S05]  /*76d0*/  BSYNC B1 ;  /* 0x0000000000017941 */ /* 0x000fea0003800000 */
.L_x_111:
        /* <DEDUP_REMOVED lines=12> */
.L_x_114:
[----:B------:R-:W-:Y:S05]  /*77a0*/  BSYNC B1 ;  /* 0x0000000000017941 */ /* 0x000fea0003800000 */
.L_x_113:
        /* <DEDUP_REMOVED lines=12> */
.L_x_116:
[----:B------:R-:W-:Y:S05]  /*7870*/  BSYNC B1 ;  /* 0x0000000000017941 */ /* 0x000fea0003800000 */
.L_x_115:
        /* <DEDUP_REMOVED lines=12> */
.L_x_118:
[----:B------:R-:W-:Y:S05]  /*7940*/  BSYNC B1 ;  /* 0x0000000000017941 */ /* 0x000fea0003800000 */
.L_x_117:
        /* <DEDUP_REMOVED lines=12> */
.L_x_120:
[----:B------:R-:W-:Y:S05]  /*7a10*/  BSYNC B1 ;  /* 0x0000000000017941 */ /* 0x000fea0003800000 */
.L_x_119:
        /* <DEDUP_REMOVED lines=12> */
.L_x_122:
[----:B------:R-:W-:Y:S05]  /*7ae0*/  BSYNC B1 ;  /* 0x0000000000017941 */ /* 0x000fea0003800000 */
.L_x_121:
        /* <DEDUP_REMOVED lines=12> */
.L_x_124:
[----:B------:R-:W-:Y:S05]  /*7bb0*/  BSYNC B1 ;  /* 0x0000000000017941 */ /* 0x000fea0003800000 */
.L_x_123:
        /* <DEDUP_REMOVED lines=12> */
.L_x_126:
[----:B------:R-:W-:Y:S05]  /*7c80*/  BSYNC B1 ;  /* 0x0000000000017941 */ /* 0x000fea0003800000 */
.L_x_125:
        /* <DEDUP_REMOVED lines=12> */
.L_x_128:
[----:B------:R-:W-:Y:S05]  /*7d50*/  BSYNC B1 ;  /* 0x0000000000017941 */ /* 0x000fea0003800000 */
.L_x_127:
        /* <DEDUP_REMOVED lines=12> */
.L_x_130:
[----:B------:R-:W-:Y:S05]  /*7e20*/  BSYNC B1 ;  /* 0x0000000000017941 */ /* 0x000fea0003800000 */
.L_x_129:
        /* <DEDUP_REMOVED lines=12> */
.L_x_132:
[----:B------:R-:W-:Y:S05]  /*7ef0*/  BSYNC B1 ;  /* 0x0000000000017941 */ /* 0x000fea0003800000 */
.L_x_131:
        /* <DEDUP_REMOVED lines=12> */
.L_x_134:
[----:B------:R-:W-:Y:S05]  /*7fc0*/  BSYNC B1 ;  /* 0x0000000000017941 */ /* 0x000fea0003800000 */
.L_x_133:
        /* <DEDUP_REMOVED lines=12> */
.L_x_136:
[----:B------:R-:W-:Y:S05]  /*8090*/  BSYNC B1 ;  /* 0x0000000000017941 */ /* 0x000fea0003800000 */
.L_x_135:
        /* <DEDUP_REMOVED lines=12> */
.L_x_138:
[----:B------:R-:W-:Y:S05]  /*8160*/  BSYNC B1 ;  /* 0x0000000000017941 */ /* 0x000fea0003800000 */
.L_x_137:
        /* <DEDUP_REMOVED lines=12> */
.L_x_140:
[----:B------:R-:W-:Y:S05]  /*8230*/  BSYNC B1 ;  /* 0x0000000000017941 */ /* 0x000fea0003800000 */
.L_x_139:
        /* <DEDUP_REMOVED lines=12> */
.L_x_142:
[----:B------:R-:W-:Y:S05]  /*8300*/  BSYNC B1 ;  /* 0x0000000000017941 */ /* 0x000fea0003800000 */
.L_x_141:
        /* <DEDUP_REMOVED lines=12> */
.L_x_144:
[----:B------:R-:W-:Y:S05]  /*83d0*/  BSYNC B1 ;  /* 0x0000000000017941 */ /* 0x000fea0003800000 */
.L_x_143:
        /* <DEDUP_REMOVED lines=12> */
.L_x_146:
[----:B------:R-:W-:Y:S05]  /*84a0*/  BSYNC B1 ;  /* 0x0000000000017941 */ /* 0x000fea0003800000 */
.L_x_145:
        /* <DEDUP_REMOVED lines=12> */
.L_x_148:
[----:B------:R-:W-:Y:S05]  /*8570*/  BSYNC B1 ;  /* 0x0000000000017941 */ /* 0x000fea0003800000 */
.L_x_147:
        /* <DEDUP_REMOVED lines=12> */
.L_x_150:
[----:B------:R-:W-:Y:S05]  /*8640*/  BSYNC B1 ;  /* 0x0000000000017941 */ /* 0x000fea0003800000 */
.L_x_149:
        /* <DEDUP_REMOVED lines=12> */
.L_x_152:
[----:B------:R-:W-:Y:S05]  /*8710*/  BSYNC B1 ;  /* 0x0000000000017941 */ /* 0x000fea0003800000 */
.L_x_151:
        /* <DEDUP_REMOVED lines=12> */
.L_x_154:
[----:B------:R-:W-:Y:S05]  /*87e0*/  BSYNC B1 ;  /* 0x0000000000017941 */ /* 0x000fea0003800000 */
.L_x_153:
        /* <DEDUP_REMOVED lines=12> */
.L_x_156:
[----:B------:R-:W-:Y:S05]  /*88b0*/  BSYNC B1 ;  /* 0x0000000000017941 */ /* 0x000fea0003800000 */
.L_x_155:
        /* <DEDUP_REMOVED lines=12> */
.L_x_158:
[----:B------:R-:W-:Y:S05]  /*8980*/  BSYNC B1 ;  /* 0x0000000000017941 */ /* 0x000fea0003800000 */
.L_x_157:
        /* <DEDUP_REMOVED lines=12> */
.L_x_160:
[----:B------:R-:W-:Y:S05]  /*8a50*/  BSYNC B1 ;  /* 0x0000000000017941 */ /* 0x000fea0003800000 */
.L_x_159:
        /* <DEDUP_REMOVED lines=12> */
.L_x_162:
[----:B------:R-:W-:Y:S05]  /*8b20*/  BSYNC B1 ;  /* 0x0000000000017941 */ /* 0x000fea0003800000 */
.L_x_161:
[----:B-----5:R-:W-:Y:S01]  /*8b30*/  LOP3.LUT R44, R44, 0xff, RZ, 0xc0, !PT ;  /* 0x000000ff2c2c7812 */ /* 0x020fe200078ec0ff */
[----:B------:R-:W-:Y:S01]  /*8b40*/  BSSY B1, `(.L_x_163) ;  /* 0x000000b000017945 */ /* 0x000fe20003800000 */
[----:B------:R-:W-:Y:S02]  /*8b50*/  ISETP.LT.OR P2, PT, R41, 0x79, !P1 ;  /* 0x000000792900780c */ /* 0x000fe40004f41670 */
[----:B------:R-:W-:Y:S02]  /*8b60*/  F2FP.F16.E4M3.UNPACK_B R44, R44 ;  /* 0x0000002cff2c723e */ /* 0x000fe400020006ff */
[----:B0-2---:R-:W-:-:S03]  /*8b70*/  PRMT R32, RZ, 0x7610, R32 ;  /* 0x00007610ff207816 */ /* 0x005fc60000000020 */
[----:B------:R-:W-:-:S05]  /*8b80*/  HADD2.F32 R44, -RZ, R44.H0_H0 ;  /* 0x2000002cff2c7230 */ /* 0x000fca0000004100 */
[----:B------:R-:W-:-:S04]  /*8b90*/  FMUL R44, R44, UR21 ;  /* 0x000000152c2c7c20 */ /* 0x000fc80008400000 */
[----:B------:R-:W-:-:S05]  /*8ba0*/  FFMA R44, R165, UR20, R44 ;  /* 0x00000014a52c7c23 */ /* 0x000fca000800002c */
[----:B------:R-:W-:-:S05]  /*8bb0*/  F2FP.SATFINITE.E4M3.F32.PACK_AB_MERGE_C R33, RZ, R44, RZ ;  /* 0x0000002cff21723e */ /* 0x000fca00048070ff */
[----:B------:R0:W-:Y:S01]  /*8bc0*/  @!P0 STG.E.U8 desc[UR16][R24.64+0x79], R33 ;  /* 0x0000792118008986 */ /* 0x0001e2000c101110 */
[----:B------:R-:W-:Y:S05]  /*8bd0*/  @P2 BRA `(.L_x_164) ;  /* 0x0000000000042947 */ /* 0x000fea0003800000 */
[----:B------:R2:W5:Y:S02]  /*8be0*/  LDG.E.U8 R32, desc[UR16][R34.64+0x78] ;  /* 0x0000781022207981 */ /* 0x000564000c1e1100 */
.L_x_164:
[----:B------:R-:W-:Y:S05]  /*8bf0*/  BSYNC B1 ;  /* 0x0000000000017941 */ /* 0x000fea0003800000 */
.L_x_163:
[----:B-----5:R-:W-:Y:S01]  /*8c00*/  LOP3.LUT R32, R32, 0xff, RZ, 0xc0, !PT ;  /* 0x000000ff20207812 */ /* 0x020fe200078ec0ff */
[----:B------:R-:W-:Y:S01]  /*8c10*/  BSSY B1, `(.L_x_165) ;  /* 0x000000b000017945 */ /* 0x000fe20003800000 */
[----:B------:R-:W-:Y:S02]  /*8c20*/  ISETP.LT.OR P1, PT, R41, 0x7a, !P1 ;  /* 0x0000007a2900780c */ /* 0x000fe40004f21670 */
[----:B------:R-:W-:Y:S02]  /*8c30*/  F2FP.F16.E4M3.UNPACK_B R32, R32 ;  /* 0x00000020ff20723e */ /* 0x000fe400020006ff */
[----:B01--4-:R-:W-:-:S03]  /*8c40*/  PRMT R24, RZ, 0x7610, R24 ;  /* 0x00007610ff187816 */ /* 0x013fc60000000018 */
[----:B------:R-:W-:-:S05]  /*8c50*/  HADD2.F32 R32, -RZ, R32.H0_H0 ;  /* 0x20000020ff207230 */ /* 0x000fca0000004100 */
[----:B------:R-:W-:-:S04]  /*8c60*/  FMUL R25, R32, UR21 ;  /* 0x0000001520197c20 */ /* 0x000fc80008400000 */
[----:B------:R-:W-:-:S05]  /*8c70*/  FFMA R25, R164, UR20, R25 ;  /* 0x00000014a4197c23 */ /* 0x000fca0008000019 */
[----:B------:R-:W-:-:S05]  /*8c80*/  F2FP.SATFINITE.E4M3.F32.PACK_AB_MERGE_C R25, RZ, R25, RZ ;  /* 0x00000019ff19723e */ /* 0x000fca00048070ff */
[----:B------:R0:W-:Y:S01]  /*8c90*/  @!P2 STG.E.U8 desc[UR16][R26.64+0x78], R25 ;  /* 0x000078191a00a986 */ /* 0x0001e2000c101110 */
[----:B------:R-:W-:Y:S05]  /*8ca0*/  @P1 BRA `(.L_x_166) ;  /* 0x0000000000041947 */ /* 0x000fea0003800000 */
[----:B------:R1:W5:Y:S02]  /*8cb0*/  LDG.E.U8 R24, desc[UR16][R34.64+0x79] ;  /* 0x0000791022187981 */ /* 0x000364000c1e1100 */
.L_x_166:
[----:B------:R-:W-:Y:S05]  /*8cc0*/  BSYNC B1 ;  /* 0x0000000000017941 */ /* 0x000fea0003800000 */
.L_x_165:
[----:B-----5:R-:W-:Y:S01]  /*8cd0*/  LOP3.LUT R24, R24, 0xff, RZ, 0xc0, !PT ;  /* 0x000000ff18187812 */ /* 0x020fe200078ec0ff */
[----:B------:R-:W-:Y:S01]  /*8ce0*/  BSSY B1, `(.L_x_167) ;  /* 0x0000013000017945 */ /* 0x000fe20003800000 */
[----:B------:R-:W-:Y:S02]  /*8cf0*/  IADD3 R33, P0, R43, 0x80, RZ ;  /* 0x000000802b217810 */ /* 0x000fe40007f1e0ff */
[----:B------:R-:W-:-:S03]  /*8d00*/  F2FP.F16.E4M3.UNPACK_B R24, R24 ;  /* 0x00000018ff18723e */ /* 0x000fc600020006ff */
[----:B0-----:R-:W-:Y:S01]  /*8d10*/  IMAD.X R25, RZ, RZ, R39, P0 ;  /* 0x000000ffff197224 */ /* 0x001fe200000e0627 */
[----:B------:R-:W-:Y:S01]  /*8d20*/  ISETP.GE.AND P0, PT, R42, 0x81, PT ;  /* 0x000000812a00780c */ /* 0x000fe20003f06270 */
[----:B------:R-:W-:Y:S02]  /*8d30*/  HADD2.F32 R24, -RZ, R24.H0_H0 ;  /* 0x20000018ff187230 */ /* 0x000fe40000004100 */
[----:B-123--:R-:W-:Y:S01]  /*8d40*/  IMAD R34, R25, UR6, RZ ;  /* 0x0000000619227c24 */ /* 0x00efe2000f8e02ff */
        /* <DEDUP_REMOVED lines=12> */
.L_x_168:
[----:B------:R-:W-:Y:S05]  /*8e10*/  BSYNC B1 ;  /* 0x0000000000017941 */ /* 0x000fea0003800000 */
.L_x_167:
[----:B-----5:R-:W-:Y:S01]  /*8e20*/  LOP3.LUT R32, R32, 0xff, RZ, 0xc0, !PT ;  /* 0x000000ff20207812 */ /* 0x020fe200078ec0ff */
[----:B------:R-:W-:Y:S01]  /*8e30*/  BSSY B1, `(.L_x_169) ;  /* 0x000000b000017945 */ /* 0x000fe20003800000 */
[----:B------:R-:W-:Y:S02]  /*8e40*/  ISETP.LT.OR P2, PT, R41, 0x2, !P0 ;  /* 0x000000022900780c */ /* 0x000fe40004741670 */
[----:B------:R-:W-:Y:S02]  /*8e50*/  F2FP.F16.E4M3.UNPACK_B R32, R32 ;  /* 0x00000020ff20723e */ /* 0x000fe400020006ff */
[----:B0-----:R-:W-:-:S03]  /*8e60*/  PRMT R26, RZ, 0x7610, R26 ;  /* 0x00007610ff1a7816 */ /* 0x001fc6000000001a */
[----:B------:R-:W-:-:S05]  /*8e70*/  HADD2.F32 R32, -RZ, R32.H0_H0 ;  /* 0x20000020ff207230 */ /* 0x000fca0000004100 */
[----:B------:R-:W-:-:S04]  /*8e80*/  FMUL R27, R32, UR21 ;  /* 0x00000015201b7c20 */ /* 0x000fc80008400000 */
[----:B------:R-:W-:-:S05]  /*8e90*/  FFMA R27, R162, UR20, R27 ;  /* 0x00000014a21b7c23 */ /* 0x000fca000800001b */
[----:B------:R-:W-:-:S05]  /*8ea0*/  F2FP.SATFINITE.E4M3.F32.PACK_AB_MERGE_C R27, RZ, R27, RZ ;  /* 0x0000001bff1b723e */ /* 0x000fca00048070ff */
[----:B------:R0:W-:Y:S01]  /*8eb0*/  @!P3 STG.E.U8 desc[UR16][R28.64], R27 ;  /* 0x0000001b1c00b986 */ /* 0x0001e2000c101110 */
[----:B------:R-:W-:Y:S05]  /*8ec0*/  @P2 BRA `(.L_x_170) ;  /* 0x0000000000042947 */ /* 0x000fea0003800000 */
[----:B------:R2:W5:Y:S02]  /*8ed0*/  LDG.E.U8 R26, desc[UR16][R24.64+0x1] ;  /* 0x00000110181a7981 */ /* 0x000564000c1e1100 */
.L_x_170:
[----:B------:R-:W-:Y:S05]  /*8ee0*/  BSYNC B1 ;  /* 0x0000000000017941 */ /* 0x000fea0003800000 */
.L_x_169:
[----:B-----5:R-:W-:Y:S01]  /*8ef0*/  LOP3.LUT R26, R26, 0xff, RZ, 0xc0, !PT ;  /* 0x000000ff1a1a7812 */ /* 0x020fe200078ec0ff */
[----:B------:R-:W-:Y:S01]  /*8f00*/  BSSY B1, `(.L_x_171) ;  /* 0x0000013000017945 */ /* 0x000fe20003800000 */
[----:B------:R-:W-:Y:S02]  /*8f10*/  IADD3 R43, P1, R43, 0x88, RZ ;  /* 0x000000882b2b7810 */ /* 0x000fe40007f3e0ff */
[----:B------:R-:W-:Y:S02]  /*8f20*/  F2FP.F16.E4M3.UNPACK_B R26, R26 ;  /* 0x0000001aff1a723e */ /* 0x000fe400020006ff */
[----:B------:R-:W-:Y:S01]  /*8f30*/  PRMT R32, RZ, 0x7610, R32 ;  /* 0x00007610ff207816 */ /* 0x000fe20000000020 */
[----:B------:R-:W-:Y:S01]  /*8f40*/  IMAD.X R38, RZ, RZ, R39, P1 ;  /* 0x000000ffff267224 */ /* 0x000fe200008e0627 */
[----:B------:R-:W-:Y:S01]  /*8f50*/  ISETP.GE.AND P1, PT, R42, 0x89, PT ;  /* 0x000000892a00780c */ /* 0x000fe20003f26270 */
[----:B------:R-:W-:Y:S02]  /*8f60*/  HADD2.F32 R26, -RZ, R26.H0_H0 ;  /* 0x2000001aff1a7230 */ /* 0x000fe40000004100 */
[----:B------:R-:W-:Y:S01]  /*8f70*/  IMAD R38, R38, UR6, RZ ;  /* 0x0000000626267c24 */ /* 0x000fe2000f8e02ff */
[----:B------:R-:W-:Y:S01]  /*8f80*/  ISETP.LT.OR P5, PT, R41, 0x1, !P1 ;  /* 0x000000012900780c */ /* 0x000fe20004fa1670 */
[----:B------:R-:W-:-:S04]  /*8f90*/  IMAD.WIDE.U32 R36, R43, UR6, R36 ;  /* 0x000000062b247c25 */ /* 0x000fc8000f8e0024 */
[----:B------:R-:W-:Y:S01]  /*8fa0*/  FMUL R26, R26, UR21 ;  /* 0x000000151a1a7c20 */ /* 0x000fe20008400000 */
[----:B------:R-:W-:-:S03]  /*8fb0*/  IMAD R43, R43, UR7, R38 ;  /* 0x000000072b2b7c24 */ /* 0x000fc6000f8e0226 */
[----:B------:R-:W-:Y:S01]  /*8fc0*/  FFMA R161, R161, UR20, R26 ;  /* 0x00000014a1a17c23 */ /* 0x000fe2000800001a */
[----:B------:R-:W-:-:S04]  /*8fd0*/  IADD3 R26, P3, R36, UR8, RZ ;  /* 0x00000008241a7c10 */ /* 0x000fc8000ff7e0ff */
[----:B------:R-:W-:Y:S02]  /*8fe0*/  F2FP.SATFINITE.E4M3.F32.PACK_AB_MERGE_C R161, RZ, R161, RZ ;  /* 0x000000a1ffa1723e */ /* 0x000fe400048070ff */
[----:B0-----:R-:W-:-:S03]  /*8ff0*/  IADD3.X R27, R37, UR9, R43, P3, !PT ;  /* 0x00000009251b7c10 */ /* 0x001fc60009ffe42b */
[----:B------:R0:W-:Y:S01]  /*9000*/  @!P2 STG.E.U8 desc[UR16][R28.64+0x1], R161 ;  /* 0x000001a11c00a986 */ /* 0x0001e2000c101110 */
[----:B------:R-:W-:Y:S05]  /*9010*/  @P5 BRA `(.L_x_172) ;  /* 0x0000000000045947 */ /* 0x000fea0003800000 */
[----:B------:R3:W5:Y:S02]  /*9020*/  LDG.E.U8 R32, desc[UR16][R26.64] ;  /* 0x000000101a207981 */ /* 0x000764000c1e1100 */
.L_x_172:
[----:B------:R-:W-:Y:S05]  /*9030*/  BSYNC B1 ;  /* 0x0000000000017941 */ /* 0x000fea0003800000 */
.L_x_171:
        /* <DEDUP_REMOVED lines=12> */
.L_x_174:
[----:B------:R-:W-:Y:S05]  /*9100*/  BSYNC B1 ;  /* 0x0000000000017941 */ /* 0x000fea0003800000 */
.L_x_173:
        /* <DEDUP_REMOVED lines=12> */
.L_x_176:
[----:B------:R-:W-:Y:S05]  /*91d0*/  BSYNC B1 ;  /* 0x0000000000017941 */ /* 0x000fea0003800000 */
.L_x_175:
        /* <DEDUP_REMOVED lines=12> */
.L_x_178:
[----:B------:R-:W-:Y:S05]  /*92a0*/  BSYNC B1 ;  /* 0x0000000000017941 */ /* 0x000fea0003800000 */
.L_x_177:
        /* <DEDUP_REMOVED lines=12> */
.L_x_180:
[----:B------:R-:W-:Y:S05]  /*9370*/  BSYNC B1 ;  /* 0x0000000000017941 */ /* 0x000fea0003800000 */
.L_x_179:
        /* <DEDUP_REMOVED lines=12> */
.L_x_182:
[----:B------:R-:W-:Y:S05]  /*9440*/  BSYNC B1 ;  /* 0x0000000000017941 */ /* 0x000fea0003800000 */
.L_x_181:
        /* <DEDUP_REMOVED lines=12> */
.L_x_184:
[----:B------:R-:W-:Y:S05]  /*9510*/  BSYNC B1 ;  /* 0x0000000000017941 */ /* 0x000fea0003800000 */
.L_x_183:
        /* <DEDUP_REMOVED lines=12> */
.L_x_186:
[----:B------:R-:W-:Y:S05]  /*95e0*/  BSYNC B1 ;  /* 0x0000000000017941 */ /* 0x000fea0003800000 */
.L_x_185:
        /* <DEDUP_REMOVED lines=12> */
.L_x_188:
[----:B------:R-:W-:Y:S05]  /*96b0*/  BSYNC B1 ;  /* 0x0000000000017941 */ /* 0x000fea0003800000 */
.L_x_187:
        /* <DEDUP_REMOVED lines=12> */
.L_x_190:
[----:B------:R-:W-:Y:S05]  /*9780*/  BSYNC B1 ;  /* 0x0000000000017941 */ /* 0x000fea0003800000 */
.L_x_189:
[----:B-----5:R-:W-:Y:S01]  /*9790*/  LOP3.LUT R32, R32, 0xff, RZ, 0xc0, !PT ;  /* 0x000000ff20207812 */ /* 0x020fe200078ec0ff */
[----:B------:R-:W-:Y:S01]  /*97a0*/  BSSY B1, `(.L_x_191) ;  /* 0x000000b000017945 */ /* 0x000fe20003800000 */
[----:B------:R-:W-:Y:S02]  /*97b0*/  ISETP.LT.OR P3, PT, R41, 0x19, !P0 ;  /* 0x000000192900780c */ /* 0x000fe40004761670 */
[----:B------:R-:W-:-:S05]  /*97c0*/  F2FP.F16.E4M3.UNPACK_B R32, R32 ;  /* 0x00000020ff20723e */ /* 0x000fca00020006ff */
[----:B------:R-:W-:-:S05]  /*97d0*/  HADD2.F32 R32, -RZ, R32.H0_H0 ;  /* 0x20000020ff207230 */ /* 0x000fca0000004100 */
[----:B------:R-:W-:-:S04]  /*97e0*/  FMUL R32, R32, UR21 ;  /* 0x0000001520207c20 */ /* 0x000fc80008400000 */
[----:B------:R-:W-:Y:S01]  /*97f0*/  FFMA R32, R23, UR20, R32 ;  /* 0x0000001417207c23 */ /* 0x000fe20008000020 */
[----:B------:R-:W-:-:S04]  /*9800*/  PRMT R23, RZ, 0x7610, R23 ;  /* 0x00007610ff177816 */ /* 0x000fc80000000017 */
[----:B----4-:R-:W-:-:S05]  /*9810*/  F2FP.SATFINITE.E4M3.F32.PACK_AB_MERGE_C R33, RZ, R32, RZ ;  /* 0x00000020ff21723e */ /* 0x010fca00048070ff */
[----:B------:R4:W-:Y:S01]  /*9820*/  @!P2 STG.E.U8 desc[UR16][R30.64+0x11], R33 ;  /* 0x000011211e00a986 */ /* 0x0009e2000c101110 */
[----:B------:R-:W-:Y:S05]  /*9830*/  @P3 BRA `(.L_x_192) ;  /* 0x0000000000043947 */ /* 0x000fea0003800000 */
[----:B------:R0:W5:Y:S02]  /*9840*/  LDG.E.U8 R23, desc[UR16][R24.64+0x18] ;  /* 0x0000181018177981 */ /* 0x000164000c1e1100 */
.L_x_192:
[----:B------:R-:W-:Y:S05]  /*9850*/  BSYNC B1 ;  /* 0x0000000000017941 */ /* 0x000fea0003800000 */
.L_x_191:
        /* <DEDUP_REMOVED lines=8> */
[----:B------:R-:W-:-:S05]  /*98e0*/  F2FP.SATFINITE.E4M3.F32.PACK_AB_MERGE_C R23, RZ, R23, RZ ;  /* 0x00000017ff17723e */ /* 0x000fca00048070ff */
[----:B------:R0:W-:Y:S01]  /*98f0*/  @!P3 STG.E.U8 desc[UR16][R28.64+0x18], R23 ;  /* 0x000018171c00b986 */ /* 0x0001e2000c101110 */
[----:B------:R-:W-:Y:S05]  /*9900*/  @P2 BRA `(.L_x_194) ;  /* 0x0000000000042947 */ /* 0x000fea0003800000 */
[----:B------:R0:W5:Y:S02]  /*9910*/  LDG.E.U8 R22, desc[UR16][R24.64+0x19] ;  /* 0x0000191018167981 */ /* 0x000164000c1e1100 */
.L_x_194:
[----:B------:R-:W-:Y:S05]  /*9920*/  BSYNC B1 ;  /* 0x0000000000017941 */ /* 0x000fea0003800000 */
.L_x_193:
        /* <DEDUP_REMOVED lines=8> */
[----:B0-----:R-:W-:-:S05]  /*99b0*/  F2FP.SATFINITE.E4M3.F32.PACK_AB_MERGE_C R23, RZ, R22, RZ ;  /* 0x00000016ff17723e */ /* 0x001fca00048070ff */
[----:B------:R0:W-:Y:S01]  /*99c0*/  @!P2 STG.E.U8 desc[UR16][R28.64+0x19], R23 ;  /* 0x000019171c00a986 */ /* 0x0001e2000c101110 */
[----:B------:R-:W-:Y:S05]  /*99d0*/  @P3 BRA `(.L_x_196) ;  /* 0x0000000000043947 */ /* 0x000fea0003800000 */
[----:B------:R0:W5:Y:S02]  /*99e0*/  LDG.E.U8 R21, desc[UR16][R26.64+0x18] ;  /* 0x000018101a157981 */ /* 0x000164000c1e1100 */
.L_x_196:
[----:B------:R-:W-:Y:S05]  /*99f0*/  BSYNC B1 ;  /* 0x0000000000017941 */ /* 0x000fea0003800000 */
.L_x_195:
        /* <DEDUP_REMOVED lines=12> */
.L_x_198:
[----:B------:R-:W-:Y:S05]  /*9ac0*/  BSYNC B1 ;  /* 0x0000000000017941 */ /* 0x000fea0003800000 */
.L_x_197:
        /* <DEDUP_REMOVED lines=12> */
.L_x_200:
[----:B------:R-:W-:Y:S05]  /*9b90*/  BSYNC B1 ;  /* 0x0000000000017941 */ /* 0x000fea0003800000 */
.L_x_199:
        /* <DEDUP_REMOVED lines=12> */
.L_x_202:
[----:B------:R-:W-:Y:S05]  /*9c60*/  BSYNC B1 ;  /* 0x0000000000017941 */ /* 0x000fea0003800000 */
.L_x_201:
        /* <DEDUP_REMOVED lines=12> */
.L_x_204:
[----:B------:R-:W-:Y:S05]  /*9d30*/  BSYNC B1 ;  /* 0x0000000000017941 */ /* 0x000fea0003800000 */
.L_x_203:
        /* <DEDUP_REMOVED lines=12> */
.L_x_206:
[----:B------:R-:W-:Y:S05]  /*9e00*/  BSYNC B1 ;  /* 0x0000000000017941 */ /* 0x000fea0003800000 */
.L_x_205:
        /* <DEDUP_REMOVED lines=12> */
.L_x_208:
[----:B------:R-:W-:Y:S05]  /*9ed0*/  BSYNC B1 ;  /* 0x0000000000017941 */ /* 0x000fea0003800000 */
.L_x_207:
        /* <DEDUP_REMOVED lines=12> */
.L_x_210:
[----:B------:R-:W-:Y:S05]  /*9fa0*/  BSYNC B1 ;  /* 0x0000000000017941 */ /* 0x000fea0003800000 */
.L_x_209:
        /* <DEDUP_REMOVED lines=12> */
.L_x_212:
[----:B------:R-:W-:Y:S05]  /*a070*/  BSYNC B1 ;  /* 0x0000000000017941 */ /* 0x000fea0003800000 */
.L_x_211:
        /* <DEDUP_REMOVED lines=12> */
.L_x_214:
[----:B------:R-:W-:Y:S05]  /*a140*/  BSYNC B1 ;  /* 0x0000000000017941 */ /* 0x000fea0003800000 */
.L_x_213:
        /* <DEDUP_REMOVED lines=12> */
.L_x_216:
[----:B------:R-:W-:Y:S05]  /*a210*/  BSYNC B1 ;  /* 0x0000000000017941 */ /* 0x000fea0003800000 */
.L_x_215:
        /* <DEDUP_REMOVED lines=12> */
.L_x_218:
[----:B------:R-:W-:Y:S05]  /*a2e0*/  BSYNC B1 ;  /* 0x0000000000017941 */ /* 0x000fea0003800000 */
.L_x_217:
        /* <DEDUP_REMOVED lines=12> */
.L_x_220:
[----:B------:R-:W-:Y:S05]  /*a3b0*/  BSYNC B1 ;  /* 0x0000000000017941 */ /* 0x000fea0003800000 */
.L_x_219:
        /* <DEDUP_REMOVED lines=12> */
.L_x_222:
[----:B------:R-:W-:Y:S05]  /*a480*/  BSYNC B1 ;  /* 0x0000000000017941 */ /* 0x000fea0003800000 */
.L_x_221:
        /* <DEDUP_REMOVED lines=12> */
.L_x_224:
[----:B------:R-:W-:Y:S05]  /*a550*/  BSYNC B1 ;  /* 0x0000000000017941 */ /* 0x000fea0003800000 */
.L_x_223:
        /* <DEDUP_REMOVED lines=12> */
.L_x_226:
[----:B------:R-:W-:Y:S05]  /*a620*/  BSYNC B1 ;  /* 0x0000000000017941 */ /* 0x000fea0003800000 */
.L_x_225:
        /* <DEDUP_REMOVED lines=12> */
.L_x_228:
[----:B------:R-:W-:Y:S05]  /*a6f0*/  BSYNC B1 ;  /* 0x0000000000017941 */ /* 0x000fea0003800000 */
.L_x_227:
        /* <DEDUP_REMOVED lines=12> */
.L_x_230:
[----:B------:R-:W-:Y:S05]  /*a7c0*/  BSYNC B1 ;  /* 0x0000000000017941 */ /* 0x000fea0003800000 */
.L_x_229:
        /* <DEDUP_REMOVED lines=12> */
.L_x_232:
[----:B------:R-:W-:Y:S05]  /*a890*/  BSYNC B1 ;  /* 0x0000000000017941 */ /* 0x000fea0003800000 */
.L_x_231:
        /* <DEDUP_REMOVED lines=12> */
.L_x_234:
[----:B------:R-:W-:Y:S05]  /*a960*/  BSYNC B1 ;  /* 0x0000000000017941 */ /* 0x000fea0003800000 */
.L_x_233:
[----:B-----5:R-:W-:Y:S01]  /*a970*/  LOP3.LUT R2, R2, 0xff, RZ, 0xc0, !PT ;  /* 0x000000ff02027812 */ /* 0x020fe200078ec0ff */
[----:B------:R-:W-:Y:S01]  /*a980*/  BSSY B1, `(.L_x_235) ;  /* 0x000000b000017945 */ /* 0x000fe20003800000 */
[----:B------:R-:W-:Y:S02]  /*a990*/  ISETP.LT.OR P3, PT, R41, 0x41, !P1 ;  /* 0x000000412900780c */ /* 0x000fe40004f61670 */
[----:B------:R-:W-:-:S05]  /*a9a0*/  F2FP.F16.E4M3.UNPACK_B R2, R2 ;  /* 0x00000002ff02723e */ /* 0x000fca00020006ff */
[----:B------:R-:W-:-:S05]  /*a9b0*/  HADD2.F32 R2, -RZ, R2.H0_H0 ;  /* 0x20000002ff027230 */ /* 0x000fca0000004100 */
[----:B0-----:R-:W-:-:S04]  /*a9c0*/  FMUL R3, R2, UR21 ;  /* 0x0000001502037c20 */ /* 0x001fc80008400000 */
[----:B------:R-:W-:Y:S01]  /*a9d0*/  FFMA R3, R0, UR20, R3 ;  /* 0x0000001400037c23 */ /* 0x000fe20008000003 */
[----:B------:R-:W-:-:S04]  /*a9e0*/  PRMT R0, RZ, 0x7610, R0 ;  /* 0x00007610ff007816 */ /* 0x000fc80000000000 */
[----:B------:R-:W-:-:S05]  /*a9f0*/  F2FP.SATFINITE.E4M3.F32.PACK_AB_MERGE_C R3, RZ, R3, RZ ;  /* 0x00000003ff03723e */ /* 0x000fca00048070ff */
[----:B------:R0:W-:Y:S01]  /*aa00*/  @!P2 STG.E.U8 desc[UR16][R28.64+0x41], R3 ;  /* 0x000041031c00a986 */ /* 0x0001e2000c101110 */
[----:B------:R-:W-:Y:S05]  /*aa10*/  @P3 BRA `(.L_x_236) ;  /* 0x0000000000043947 */ /* 0x000fea0003800000 */
[----:B------:R0:W5:Y:S02]  /*aa20*/  LDG.E.U8 R0, desc[UR16][R26.64+0x40] ;  /* 0x000040101a007981 */ /* 0x000164000c1e1100 */
.L_x_236:
[----:B------:R-:W-:Y:S05]  /*aa30*/  BSYNC B1 ;  /* 0x0000000000017941 */ /* 0x000fea0003800000 */
.L_x_235:
[----:B------:R-:W2:Y:S01]  /*aa40*/  LDL.LU R2, [R1] ;  /* 0x0000000001027983 */ /* 0x000ea20000300800 */
[----:B-----5:R-:W-:Y:S01]  /*aa50*/  LOP3.LUT R0, R0, 0xff, RZ, 0xc0, !PT ;  /* 0x000000ff00007812 */ /* 0x020fe200078ec0ff */
[----:B------:R-:W-:Y:S01]  /*aa60*/  BSSY B1, `(.L_x_237) ;  /* 0x000000b000017945 */ /* 0x000fe20003800000 */
[----:B------:R-:W-:Y:S02]  /*aa70*/  ISETP.LT.OR P2, PT, R41, 0x42, !P1 ;  /* 0x000000422900780c */ /* 0x000fe40004f41670 */
[----:B------:R-:W-:-:S05]  /*aa80*/  F2FP.F16.E4M3.UNPACK_B R0, R0 ;  /* 0x00000000ff00723e */ /* 0x000fca00020006ff */
[----:B------:R-:W-:-:S05]  /*aa90*/  HADD2.F32 R0, -RZ, R0.H0_H0 ;  /* 0x20000000ff007230 */ /* 0x000fca0000004100 */
[----:B------:R-:W-:-:S04]  /*aaa0*/  FMUL R0, R0, UR21 ;  /* 0x0000001500007c20 */ /* 0x000fc80008400000 */
[----:B--2---:R-:W-:-:S05]  /*aab0*/  FFMA R0, R2, UR20, R0 ;  /* 0x0000001402007c23 */ /* 0x004fca0008000000 */
[----:B0-----:R-:W-:Y:S02]  /*aac0*/  F2FP.SATFINITE.E4M3.F32.PACK_AB_MERGE_C R3, RZ, R0, RZ ;  /* 0x00000000ff03723e */ /* 0x001fe400048070ff */
[----:B------:R-:W-:-:S03]  /*aad0*/  PRMT R0, RZ, 0x7610, R0 ;  /* 0x00007610ff007816 */ /* 0x000fc60000000000 */
[----:B------:R0:W-:Y:S01]  /*aae0*/  @!P3 STG.E.U8 desc[UR16][R30.64+0x40], R3 ;  /* 0x000040031e00b986 */ /* 0x0001e2000c101110 */
[----:B------:R-:W-:Y:S05]  /*aaf0*/  @P2 BRA `(.L_x_238) ;  /* 0x0000000000042947 */ /* 0x000fea0003800000 */
[----:B------:R2:W5:Y:S02]  /*ab00*/  LDG.E.U8 R0, desc[UR16][R26.64+0x41] ;  /* 0x000041101a007981 */ /* 0x000564000c1e1100 */
.L_x_238:
[----:B------:R-:W-:Y:S05]  /*ab10*/  BSYNC B1 ;  /* 0x0000000000017941 */ /* 0x000fea0003800000 */
.L_x_237:
[----:B------:R-:W3:Y:S01]  /*ab20*/  LDL.LU R2, [R1+0x4] ;  /* 0x0000040001027983 */ /* 0x000ee20000300800 */
[----:B-----5:R-:W-:Y:S01]  /*ab30*/  LOP3.LUT R0, R0, 0xff, RZ, 0xc0, !PT ;  /* 0x000000ff00007812 */ /* 0x020fe200078ec0ff */
[----:B------:R-:W-:Y:S01]  /*ab40*/  BSSY B1, `(.L_x_239) ;  /* 0x000000b000017945 */ /* 0x000fe20003800000 */
[----:B------:R-:W-:Y:S02]  /*ab50*/  ISETP.LT.OR P3, PT, R41, 0x49, !P0 ;  /* 0x000000492900780c */ /* 0x000fe40004761670 */
[----:B------:R-:W-:-:S05]  /*ab60*/  F2FP.F16.E4M3.UNPACK_B R0, R0 ;  /* 0x00000000ff00723e */ /* 0x000fca00020006ff */
[----:B------:R-:W-:-:S05]  /*ab70*/  HADD2.F32 R0, -RZ, R0.H0_H0 ;  /* 0x20000000ff007230 */ /* 0x000fca0000004100 */
[----:B------:R-:W-:-:S04]  /*ab80*/  FMUL R0, R0, UR21 ;  /* 0x0000001500007c20 */ /* 0x000fc80008400000 */
[----:B---3--:R-:W-:-:S05]  /*ab90*/  FFMA R0, R2, UR20, R0 ;  /* 0x0000001402007c23 */ /* 0x008fca0008000000 */
[----:B0-----:R-:W-:Y:S02]  /*aba0*/  F2FP.SATFINITE.E4M3.F32.PACK_AB_MERGE_C R3, RZ, R0, RZ ;  /* 0x00000000ff03723e */ /* 0x001fe400048070ff */
[----:B------:R-:W-:-:S03]  /*abb0*/  PRMT R0, RZ, 0x7610, R0 ;  /* 0x00007610ff007816 */ /* 0x000fc60000000000 */
[----:B------:R0:W-:Y:S01]  /*abc0*/  @!P2 STG.E.U8 desc[UR16][R30.64+0x41], R3 ;  /* 0x000041031e00a986 */ /* 0x0001e2000c101110 */
[----:B------:R-:W-:Y:S05]  /*abd0*/  @P3 BRA `(.L_x_240) ;  /* 0x0000000000043947 */ /* 0x000fea0003800000 */
[----:B------:R3:W5:Y:S02]  /*abe0*/  LDG.E.U8 R0, desc[UR16][R24.64+0x48] ;  /* 0x0000481018007981 */ /* 0x000764000c1e1100 */
.L_x_240:
[----:B------:R-:W-:Y:S05]  /*abf0*/  BSYNC B1 ;  /* 0x0000000000017941 */ /* 0x000fea0003800000 */
.L_x_239:
[----:B------:R-:W2:Y:S01]  /*ac00*/  LDL.LU R2, [R1+0x8] ;  /* 0x0000080001027983 */ /* 0x000ea20000300800 */
        /* <DEDUP_REMOVED lines=12> */
.L_x_242:
[----:B------:R-:W-:Y:S05]  /*acd0*/  BSYNC B1 ;  /* 0x0000000000017941 */ /* 0x000fea0003800000 */
.L_x_241:
        /* <DEDUP_REMOVED lines=13> */
.L_x_244:
[----:B------:R-:W-:Y:S05]  /*adb0*/  BSYNC B1 ;  /* 0x0000000000017941 */ /* 0x000fea0003800000 */
.L_x_243:
        /* <DEDUP_REMOVED lines=13> */
.L_x_246:
[----:B------:R-:W-:Y:S05]  /*ae90*/  BSYNC B1 ;  /* 0x0000000000017941 */ /* 0x000fea0003800000 */
.L_x_245:
        /* <DEDUP_REMOVED lines=13> */
.L_x_248:
[----:B------:R-:W-:Y:S05]  /*af70*/  BSYNC B1 ;  /* 0x0000000000017941 */ /* 0x000fea0003800000 */
.L_x_247:
        /* <DEDUP_REMOVED lines=13> */
.L_x_250:
[----:B------:R-:W-:Y:S05]  /*b050*/  BSYNC B1 ;  /* 0x0000000000017941 */ /* 0x000fea0003800000 */
.L_x_249:
        /* <DEDUP_REMOVED lines=13> */
.L_x_252:
[----:B------:R-:W-:Y:S05]  /*b130*/  BSYNC B1 ;  /* 0x0000000000017941 */ /* 0x000fea0003800000 */
.L_x_251:
        /* <DEDUP_REMOVED lines=13> */
.L_x_254:
[----:B------:R-:W-:Y:S05]  /*b210*/  BSYNC B1 ;  /* 0x0000000000017941 */ /* 0x000fea0003800000 */
.L_x_253:
        /* <DEDUP_REMOVED lines=13> */
.L_x_256:
[----:B------:R-:W-:Y:S05]  /*b2f0*/  BSYNC B1 ;  /* 0x0000000000017941 */ /* 0x000fea0003800000 */
.L_x_255:
        /* <DEDUP_REMOVED lines=13> */
.L_x_258:
[----:B------:R-:W-:Y:S05]  /*b3d0*/  BSYNC B1 ;  /* 0x0000000000017941 */ /* 0x000fea0003800000 */
.L_x_257:
        /* <DEDUP_REMOVED lines=13> */
.L_x_260:
[----:B------:R-:W-:Y:S05]  /*b4b0*/  BSYNC B1 ;  /* 0x0000000000017941 */ /* 0x000fea0003800000 */
.L_x_259:
        /* <DEDUP_REMOVED lines=13> */
.L_x_262:
[----:B------:R-:W-:Y:S05]  /*b590*/  BSYNC B1 ;  /* 0x0000000000017941 */ /* 0x000fea0003800000 */
.L_x_261:
        /* <DEDUP_REMOVED lines=13> */
.L_x_264:
[----:B------:R-:W-:Y:S05]  /*b670*/  BSYNC B1 ;  /* 0x0000000000017941 */ /* 0x000fea0003800000 */
.L_x_263:
        /* <DEDUP_REMOVED lines=13> */
.L_x_266:
[----:B------:R-:W-:Y:S05]  /*b750*/  BSYNC B1 ;  /* 0x0000000000017941 */ /* 0x000fea0003800000 */
.L_x_265:
        /* <DEDUP_REMOVED lines=13> */
.L_x_268:
[----:B------:R-:W-:Y:S05]  /*b830*/  BSYNC B1 ;  /* 0x0000000000017941 */ /* 0x000fea0003800000 */
.L_x_267:
        /* <DEDUP_REMOVED lines=13> */
.L_x_270:
[----:B------:R-:W-:Y:S05]  /*b910*/  BSYNC B1 ;  /* 0x0000000000017941 */ /* 0x000fea0003800000 */
.L_x_269:
        /* <DEDUP_REMOVED lines=13> */
.L_x_272:
[----:B------:R-:W-:Y:S05]  /*b9f0*/  BSYNC B1 ;  /* 0x0000000000017941 */ /* 0x000fea0003800000 */
.L_x_271:
        /* <DEDUP_REMOVED lines=13> */
.L_x_274:
[----:B------:R-:W-:Y:S05]  /*bad0*/  BSYNC B1 ;  /* 0x0000000000017941 */ /* 0x000fea0003800000 */
.L_x_273:
        /* <DEDUP_REMOVED lines=13> */
.L_x_276:
[----:B------:R-:W-:Y:S05]  /*bbb0*/  BSYNC B1 ;  /* 0x0000000000017941 */ /* 0x000fea0003800000 */
.L_x_275:
        /* <DEDUP_REMOVED lines=13> */
.L_x_278:
[----:B------:R-:W-:Y:S05]  /*bc90*/  BSYNC B1 ;  /* 0x0000000000017941 */ /* 0x000fea0003800000 */
.L_x_277:
        /* <DEDUP_REMOVED lines=13> */
.L_x_280:
[----:B------:R-:W-:Y:S05]  /*bd70*/  BSYNC B1 ;  /* 0x0000000000017941 */ /* 0x000fea0003800000 */
.L_x_279:
        /* <DEDUP_REMOVED lines=13> */
.L_x_282:
[----:B------:R-:W-:Y:S05]  /*be50*/  BSYNC B1 ;  /* 0x0000000000017941 */ /* 0x000fea0003800000 */
.L_x_281:
        /* <DEDUP_REMOVED lines=13> */
.L_x_284:
[----:B------:R-:W-:Y:S05]  /*bf30*/  BSYNC B1 ;  /* 0x0000000000017941 */ /* 0x000fea0003800000 */
.L_x_283:
        /* <DEDUP_REMOVED lines=13> */
.L_x_286:
[----:B------:R-:W-:Y:S05]  /*c010*/  BSYNC B1 ;  /* 0x0000000000017941 */ /* 0x000fea0003800000 */
.L_x_285:
        /* <DEDUP_REMOVED lines=13> */
.L_x_288:
[----:B------:R-:W-:Y:S05]  /*c0f0*/  BSYNC B1 ;  /* 0x0000000000017941 */ /* 0x000fea0003800000 */
.L_x_287:
        /* <DEDUP_REMOVED lines=13> */
.L_x_290:
[----:B------:R-:W-:Y:S05]  /*c1d0*/  BSYNC B1 ;  /* 0x0000000000017941 */ /* 0x000fea0003800000 */
.L_x_289:
        /* <DEDUP_REMOVED lines=13> */
.L_x_292:
[----:B------:R-:W-:Y:S05]  /*c2b0*/  BSYNC B1 ;  /* 0x0000000000017941 */ /* 0x000fea0003800000 */
.L_x_291:
        /* <DEDUP_REMOVED lines=13> */
.L_x_294:
[----:B------:R-:W-:Y:S05]  /*c390*/  BSYNC B1 ;  /* 0x0000000000017941 */ /* 0x000fea0003800000 */
.L_x_293:
[----:B------:R-:W-:Y:S05]  /*c3a0*/  @P1 BRA `(.L_x_295) ;  /* 0x0000002000ac1947 */ /* 0x000fea0003800000 */
[----:B------:R-:W2:Y:S01]  /*c3b0*/  LDL.LU R2, [R1+0x74] ;  /* 0x0000740001027983 */ /* 0x000ea20000300800 */
[----:B-----5:R-:W-:-:S04]  /*c3c0*/  LOP3.LUT R0, R0, 0xff, RZ, 0xc0, !PT ;  /* 0x000000ff00007812 */ /* 0x020fc800078ec0ff */
[----:B------:R-:W-:-:S05]  /*c3d0*/  F2FP.F16.E4M3.UNPACK_B R0, R0 ;  /* 0x00000000ff00723e */ /* 0x000fca00020006ff */
[----:B------:R-:W-:-:S05]  /*c3e0*/  HADD2.F32 R0, -RZ, R0.H0_H0 ;  /* 0x20000000ff007230 */ /* 0x000fca0000004100 */
[----:B------:R-:W-:-:S04]  /*c3f0*/  FMUL R0, R0, UR21 ;  /* 0x0000001500007c20 */ /* 0x000fc80008400000 */
[----:B--2---:R-:W-:-:S05]  /*c400*/  FFMA R0, R2, UR20, R0 ;  /* 0x0000001402007c23 */ /* 0x004fca0008000000 */
[----:B0-----:R-:W-:-:S05]  /*c410*/  F2FP.SATFINITE.E4M3.F32.PACK_AB_MERGE_C R3, RZ, R0, RZ ;  /* 0x00000000ff03723e */ /* 0x001fca00048070ff */
[----:B------:R0:W-:Y:S01]  /*c420*/  STG.E.U8 desc[UR16][R30.64+0x79], R3 ;  /* 0x000079031e007986 */ /* 0x0001e2000c101110 */
[----:B------:R-:W-:Y:S05]  /*c430*/  BRA `(.L_x_295) ;  /* 0x0000002000887947 */ /* 0x000fea0003800000 */
.L_x_38:
[C---:B------:R-:W-:Y:S01]  /*c440*/  ISETP.GE.AND P3, PT, R42.reuse, 0x1, PT ;  /* 0x000000012a00780c */ /* 0x040fe20003f66270 */
[----:B------:R-:W2:Y:S01]  /*c450*/  LDL.LU R227, [R1+0x10] ;  /* 0x0000100001e37983 */ /* 0x000ea20000300800 */
[----:B------:R-:W-:Y:S01]  /*c460*/  ISETP.GE.AND P2, PT, R42, 0x9, PT ;  /* 0x000000092a00780c */ /* 0x000fe20003f46270 */
[----:B------:R-:W-:Y:S01]  /*c470*/  FMUL R225, R225, UR20 ;  /* 0x00000014e1e17c20 */ /* 0x000fe20008400000 */
[C---:B------:R-:W-:Y:S01]  /*c480*/  ISETP.LT.OR P0, PT, R41.reuse, 0x1, !P3 ;  /* 0x000000012900780c */ /* 0x040fe20005f01670 */
[----:B------:R-:W-:Y:S01]  /*c490*/  FMUL R226, R226, UR20 ;  /* 0x00000014e2e27c20 */ /* 0x000fe20008400000 */
[----:B------:R-:W-:Y:S01]  /*c4a0*/  ISETP.LT.OR P1, PT, R41, 0x2, !P3 ;  /* 0x000000022900780c */ /* 0x000fe20005f21670 */
[----:B------:R-:W-:Y:S01]  /*c4b0*/  FMUL R223, R223, UR20 ;  /* 0x00000014dfdf7c20 */ /* 0x000fe20008400000 */
[----:B------:R-:W-:Y:S01]  /*c4c0*/  ISETP.LT.OR P6, PT, R41, 0x2, !P2 ;  /* 0x000000022900780c */ /* 0x000fe200057c1670 */
[----:B------:R-:W-:Y:S01]  /*c4d0*/  FMUL R224, R224, UR20 ;  /* 0x00000014e0e07c20 */ /* 0x000fe20008400000 */
[----:B------:R-:W-:-:S02]  /*c4e0*/  F2FP.SATFINITE.E4M3.F32.PACK_AB_MERGE_C R33, RZ, R226, RZ ;  /* 0x000000e2ff21723e */ /* 0x000fc400048070ff */
[----:B------:R-:W-:Y:S01]  /*c4f0*/  F2FP.SATFINITE.E4M3.F32.PACK_AB_MERGE_C R225, RZ, R225, RZ ;  /* 0x000000e1ffe1723e */ /* 0x000fe200048070ff */
[----:B------:R-:W-:Y:S01]  /*c500*/  FMUL R222, R222, UR20 ;  /* 0x00000014dede7c20 */ /* 0x000fe20008400000 */
[----:B------:R-:W-:Y:S01]  /*c510*/  ISETP.LT.OR P5, PT, R41, 0x1, !P2 ;  /* 0x000000012900780c */ /* 0x000fe200057a1670 */
[----:B------:R-:W-:Y:S01]  /*c520*/  FMUL R221, R221, UR20 ;  /* 0x00000014dddd7c20 */ /* 0x000fe20008400000 */
[----:B------:R-:W-:Y:S01]  /*c530*/  F2FP.SATFINITE.E4M3.F32.PACK_AB_MERGE_C R223, RZ, R223, RZ ;  /* 0x000000dfffdf723e */ /* 0x000fe200048070ff */
[----:B------:R0:W-:Y:S01]  /*c540*/  @!P0 STG.E.U8 desc[UR16][R24.64], R33 ;  /* 0x0000002118008986 */ /* 0x0001e2000c101110 */
[----:B------:R-:W-:-:S03]  /*c550*/  ISETP.LT.OR P0, PT, R41, 0x9, !P3 ;  /* 0x000000092900780c */ /* 0x000fc60005f01670 */
[----:B------:R-:W-:Y:S01]  /*c560*/  @!P1 STG.E.U8 desc[UR16][R24.64+0x1], R225 ;  /* 0x000001e118009986 */ /* 0x000fe2000c101110 */
[----:B------:R-:W-:-:S03]  /*c570*/  ISETP.LT.OR P1, PT, R41, 0xa, !P3 ;  /* 0x0000000a2900780c */ /* 0x000fc60005f21670 */
[----:B------:R-:W-:Y:S01]  /*c580*/  @!P6 STG.E.U8 desc[UR16][R26.64+0x1], R223 ;  /* 0x000001df1a00e986 */ /* 0x000fe2000c101110 */
[----:B------:R-:W-:Y:S01]  /*c590*/  ISETP.LT.OR P6, PT, R41, 0xa, !P2 ;  /* 0x0000000a2900780c */ /* 0x000fe200057c1670 */
[----:B------:R-:W-:Y:S01]  /*c5a0*/  FMUL R219, R219, UR20 ;  /* 0x00000014dbdb7c20 */ /* 0x000fe20008400000 */
[----:B------:R-:W-:Y:S01]  /*c5b0*/  F2FP.SATFINITE.E4M3.F32.PACK_AB_MERGE_C R35, RZ, R224, RZ ;  /* 0x000000e0ff23723e */ /* 0x000fe200048070ff */
[----:B------:R-:W-:Y:S01]  /*c5c0*/  FMUL R220, R220, UR20 ;  /* 0x00000014dcdc7c20 */ /* 0x000fe20008400000 */
[----:B0-----:R-:W-:Y:S01]  /*c5d0*/  F2FP.SATFINITE.E4M3.F32.PACK_AB_MERGE_C R33, RZ, R222, RZ ;  /* 0x000000deff21723e */ /* 0x001fe200048070ff */
[----:B------:R-:W-:Y:S01]  /*c5e0*/  FMUL R218, R218, UR20 ;  /* 0x00000014dada7c20 */ /* 0x000fe20008400000 */
[----:B------:R-:W-:Y:S01]  /*c5f0*/  F2FP.SATFINITE.E4M3.F32.PACK_AB_MERGE_C R221, RZ, R221, RZ ;  /* 0x000000ddffdd723e */ /* 0x000fe200048070ff */
[----:B------:R0:W-:Y:S01]  /*c600*/  @!P5 STG.E.U8 desc[UR16][R26.64], R35 ;  /* 0x000000231a00d986 */ /* 0x0001e2000c101110 */
[C---:B------:R-:W-:Y:S02]  /*c610*/  ISETP.LT.OR P5, PT, R41.reuse, 0x9, !P2 ;  /* 0x000000092900780c */ /* 0x040fe400057a1670 */
        /* <DEDUP_REMOVED lines=8> */
[----:B0-----:R-:W-:Y:S01]  /*c6a0*/  F2FP.SATFINITE.E4M3.F32.PACK_AB_MERGE_C R35, RZ, R220, RZ ;  /* 0x000000dcff23723e */ /* 0x001fe200048070ff */
[----:B------:R-:W-:Y:S01]  /*c6b0*/  FMUL R215, R215, UR20 ;  /* 0x00000014d7d77c20 */ /* 0x000fe20008400000 */
[----:B------:R-:W3:Y:S01]  /*c6c0*/  LDL.LU R226, [R1+0xc] ;  /* 0x00000c0001e27983 */ /* 0x000ee20000300800 */
[----:B-1----:R-:W-:Y:S02]  /*c6d0*/  F2FP.SATFINITE.E4M3.F32.PACK_AB_MERGE_C R33, RZ, R218, RZ ;  /* 0x000000daff21723e */ /* 0x002fe400048070ff */
[----:B------:R-:W-:Y:S01]  /*c6e0*/  F2FP.SATFINITE.E4M3.F32.PACK_AB_MERGE_C R217, RZ, R217, RZ ;  /* 0x000000d9ffd9723e */ /* 0x000fe200048070ff */
[----:B------:R0:W-:Y:S01]  /*c6f0*/  @!P5 STG.E.U8 desc[UR16][R26.64+0x8], R35 ;  /* 0x000008231a00d986 */ /* 0x0001e2000c101110 */
[----:B------:R-:W-:-:S02]  /*c700*/  ISETP.LT.OR P5, PT, R41, 0x11, !P2 ;  /* 0x000000112900780c */ /* 0x000fc400057a1670 */
[----:B------:R-:W-:Y:S01]  /*c710*/  F2FP.SATFINITE.E4M3.F32.PACK_AB_MERGE_C R215, RZ, R215, RZ ;  /* 0x000000d7ffd7723e */ /* 0x000fe200048070ff */
[----:B------:R-:W4:Y:S01]  /*c720*/  LDL.LU R224, [R1+0x8] ;  /* 0x0000080001e07983 */ /* 0x000f220000300800 */
[----:B------:R-:W-:-:S03]  /*c730*/  FMUL R216, R216, UR20 ;  /* 0x00000014d8d87c20 */ /* 0x000fc60008400000 */
[----:B------:R-:W3:Y:S04]  /*c740*/  LDL.LU R225, [R1+0x4] ;  /* 0x0000040001e17983 */ /* 0x000ee80000300800 */
[----:B------:R-:W4:Y:S01]  /*c750*/  LDL.LU R223, [R1] ;  /* 0x0000000001df7983 */ /* 0x000f220000300800 */
[----:B0-----:R-:W-:Y:S01]  /*c760*/  F2FP.SATFINITE.E4M3.F32.PACK_AB_MERGE_C R35, RZ, R216, RZ ;  /* 0x000000d8ff23723e */ /* 0x001fe200048070ff */
[----:B------:R-:W-:Y:S01]  /*c770*/  FMUL R214, R214, UR20 ;  /* 0x00000014d6d67c20 */ /* 0x000fe20008400000 */
[----:B------:R-:W-:Y:S01]  /*c780*/  FMUL R213, R213, UR20 ;  /* 0x00000014d5d57c20 */ /* 0x000fe20008400000 */
[----:B------:R0:W-:Y:S01]  /*c790*/  @!P0 STG.E.U8 desc[UR16][R24.64+0x10], R33 ;  /* 0x0000102118008986 */ /* 0x0001e2000c101110 */
[----:B------:R-:W-:Y:S01]  /*c7a0*/  ISETP.LT.OR P0, PT, R41, 0x19, !P3 ;  /* 0x000000192900780c */ /* 0x000fe20005f01670 */
[----:B------:R-:W-:Y:S01]  /*c7b0*/  FMUL R211, R211, UR20 ;  /* 0x00000014d3d37c20 */ /* 0x000fe20008400000 */
[----:B------:R-:W-:Y:S01]  /*c7c0*/  FMUL R212, R212, UR20 ;  /* 0x00000014d4d47c20 */ /* 0x000fe20008400000 */
[----:B------:R-:W-:Y:S01]  /*c7d0*/  @!P1 STG.E.U8 desc[UR16][R24.64+0x11], R217 ;  /* 0x000011d918009986 */ /* 0x000fe2000c101110 */
[C---:B------:R-:W-:Y:S01]  /*c7e0*/  ISETP.LT.OR P1, PT, R41.reuse, 0x1a, !P3 ;  /* 0x0000001a2900780c */ /* 0x040fe20005f21670 */
[----:B------:R-:W-:Y:S01]  /*c7f0*/  FMUL R210, R210, UR20 ;  /* 0x00000014d2d27c20 */ /* 0x000fe20008400000 */
[----:B------:R-:W-:Y:S01]  /*c800*/  F2FP.SATFINITE.E4M3.F32.PACK_AB_MERGE_C R213, RZ, R213, RZ ;  /* 0x000000d5ffd5723e */ /* 0x000fe200048070ff */
[----:B------:R-:W-:Y:S01]  /*c810*/  @!P6 STG.E.U8 desc[UR16][R26.64+0x11], R215 ;  /* 0x000011d71a00e986 */ /* 0x000fe2000c101110 */
[----:B------:R-:W-:Y:S01]  /*c820*/  ISETP.LT.OR P6, PT, R41, 0x1a, !P2 ;  /* 0x0000001a2900780c */ /* 0x000fe200057c1670 */
[----:B------:R-:W-:Y:S01]  /*c830*/  FMUL R209, R209, UR20 ;  /* 0x00000014d1d17c20 */ /* 0x000fe20008400000 */
[----:B------:R-:W-:Y:S01]  /*c840*/  F2FP.SATFINITE.E4M3.F32.PACK_AB_MERGE_C R211, RZ, R211, RZ ;  /* 0x000000d3ffd3723e */ /* 0x000fe200048070ff */
[----:B------:R1:W-:Y:S01]  /*c850*/  @!P5 STG.E.U8 desc[UR16][R26.64+0x10], R35 ;  /* 0x000010231a00d986 */ /* 0x0003e2000c101110 */
[----:B0-----:R-:W-:Y:S01]  /*c860*/  F2FP.SATFINITE.E4M3.F32.PACK_AB_MERGE_C R33, RZ, R214, RZ ;  /* 0x000000d6ff21723e */ /* 0x001fe200048070ff */
[----:B------:R-:W-:Y:S01]  /*c870*/  FMUL R207, R207, UR20 ;  /* 0x00000014cfcf7c20 */ /* 0x000fe20008400000 */
[C---:B------:R-:W-:Y:S01]  /*c880*/  ISETP.LT.OR P5, PT, R41.reuse, 0x19, !P2 ;  /* 0x000000192900780c */ /* 0x040fe200057a1670 */
[----:B------:R-:W-:Y:S01]  /*c890*/  FMUL R208, R208, UR20 ;  /* 0x00000014d0d07c20 */ /* 0x000fe20008400000 */
[----:B------:R-:W-:Y:S01]  /*c8a0*/  F2FP.SATFINITE.E4M3.F32.PACK_AB_MERGE_C R209, RZ, R209, RZ ;  /* 0x000000d1ffd1723e */ /* 0x000fe200048070ff */
[----:B------:R0:W-:Y:S01]  /*c8b0*/  @!P0 STG.E.U8 desc[UR16][R24.64+0x18], R33 ;  /* 0x0000182118008986 */ /* 0x0001e2000c101110 */
[C---:B------:R-:W-:Y:S01]  /*c8c0*/  ISETP.LT.OR P0, PT, R41.reuse, 0x21, !P3 ;  /* 0x000000212900780c */ /* 0x040fe20005f01670 */
[----:B------:R-:W-:Y:S01]  /*c8d0*/  FMUL R206, R206, UR20 ;  /* 0x00000014cece7c20 */ /* 0x000fe20008400000 */
[----:B------:R-:W-:Y:S01]  /*c8e0*/  F2FP.SATFINITE.E4M3.F32.PACK_AB_MERGE_C R207, RZ, R207, RZ ;  /* 0x000000cfffcf723e */ /* 0x000fe200048070ff */
[----:B------:R-:W-:Y:S01]  /*c8f0*/  @!P1 STG.E.U8 desc[UR16][R24.64+0x19], R213 ;  /* 0x000019d518009986 */ /* 0x000fe2000c101110 */
[----:B------:R-:W-:Y:S01]  /*c900*/  ISETP.LT.OR P1, PT, R41, 0x22, !P3 ;  /* 0x000000222900780c */ /* 0x000fe20005f21670 */
[----:B------:R-:W-:Y:S01]  /*c910*/  FMUL R205, R205, UR20 ;  /* 0x00000014cdcd7c20 */ /* 0x000fe20008400000 */
[----:B-1----:R-:W-:Y:S01]  /*c920*/  F2FP.SATFINITE.E4M3.F32.PACK_AB_MERGE_C R35, RZ, R212, RZ ;  /* 0x000000d4ff23723e */ /* 0x002fe200048070ff */
        /* <DEDUP_REMOVED lines=11> */
[----:B------:R-:W-:Y:S01]  /*c9e0*/  ISETP.LT.OR P0, PT, R41, 0x29, !P3 ;  /* 0x000000292900780c */ /* 0x000fe20005f01670 */
[----:B------:R-:W-:Y:S01]  /*c9f0*/  FMUL R201, R201, UR20 ;  /* 0x00000014c9c97c20 */ /* 0x000fe20008400000 */
[----:B------:R-:W-:Y:S01]  /*ca00*/  FMUL R199, R199, UR20 ;  /* 0x00000014c7c77c20 */ /* 0x000fe20008400000 */
[----:B------:R-:W-:Y:S01]  /*ca10*/  @!P1 STG.E.U8 desc[UR16][R24.64+0x21], R209 ;  /* 0x000021d118009986 */ /* 0x000fe2000c101110 */
[C---:B------:R-:W-:Y:S01]  /*ca20*/  ISETP.LT.OR P1, PT, R41.reuse, 0x2a, !P3 ;  /* 0x0000002a2900780c */ /* 0x040fe20005f21670 */
        /* <DEDUP_REMOVED lines=9> */
[----:B------:R-:W-:Y:S01]  /*cac0*/  ISETP.LT.OR P5, PT, R41, 0x29, !P2 ;  /* 0x000000292900780c */ /* 0x000fe200057a1670 */
[----:B------:R-:W-:Y:S01]  /*cad0*/  FMUL R195, R195, UR20 ;  /* 0x00000014c3c37c20 */ /* 0x000fe20008400000 */
[----:B------:R-:W-:Y:S01]  /*cae0*/  F2FP.SATFINITE.E4M3.F32.PACK_AB_MERGE_C R199, RZ, R199, RZ ;  /* 0x000000c7ffc7723e */ /* 0x000fe200048070ff */
[----:B------:R0:W-:Y:S01]  /*caf0*/  @!P0 STG.E.U8 desc[UR16][R24.64+0x28], R33 ;  /* 0x0000282118008986 */ /* 0x0001e2000c101110 */
[C---:B------:R-:W-:Y:S01]  /*cb00*/  ISETP.LT.OR P0, PT, R41.reuse, 0x31, !P3 ;  /* 0x000000312900780c */ /* 0x040fe20005f01670 */
[----:B------:R-:W-:Y:S01]  /*cb10*/  FMUL R196, R196, UR20 ;  /* 0x00000014c4c47c20 */ /* 0x000fe20008400000 */
[----:B------:R-:W-:Y:S01]  /*cb20*/  F2FP.SATFINITE.E4M3.F32.PACK_AB_MERGE_C R197, RZ, R197, RZ ;  /* 0x000000c5ffc5723e */ /* 0x000fe200048070ff */
        /* <DEDUP_REMOVED lines=59> */
[C---:B------:R-:W-:Y:S01]  /*cee0*/  ISETP.LT.OR P6, PT, R41.reuse, 0x4a, !P2 ;  /* 0x0000004a2900780c */ /* 0x040fe200057c1670 */
        /* <DEDUP_REMOVED lines=57> */
[----:B------:R-:W-:Y:S01]  /*d280*/  ISETP.LT.OR P5, PT, R41, 0x61, !P3 ;  /* 0x000000612900780c */ /* 0x000fe20005fa1670 */
[----:B------:R-:W-:Y:S01]  /*d290*/  FMUL R161, R161, UR20 ;  /* 0x00000014a1a17c20 */ /* 0x000fe20008400000 */
[----:B0-----:R-:W-:Y:S01]  /*d2a0*/  F2FP.SATFINITE.E4M3.F32.PACK_AB_MERGE_C R33, RZ, R178, RZ ;  /* 0x000000b2ff21723e */ /* 0x001fe200048070ff */
[----:B------:R-:W-:Y:S01]  /*d2b0*/  FMUL R160, R160, UR20 ;  /* 0x00000014a0a07c20 */ /* 0x000fe20008400000 */
[----:B------:R-:W-:Y:S01]  /*d2c0*/  FMUL R159, R159, UR20 ;  /* 0x000000149f9f7c20 */ /* 0x000fe20008400000 */
[----:B------:R-:W-:Y:S01]  /*d2d0*/  FMUL R157, R157, UR20 ;  /* 0x000000149d9d7c20 */ /* 0x000fe20008400000 */
[----:B------:R-:W-:Y:S01]  /*d2e0*/  F2FP.SATFINITE.E4M3.F32.PACK_AB_MERGE_C R161, RZ, R161, RZ ;  /* 0x000000a1ffa1723e */ /* 0x000fe200048070ff */
[----:B------:R-:W-:Y:S01]  /*d2f0*/  FMUL R158, R158, UR20 ;  /* 0x000000149e9e7c20 */ /* 0x000fe20008400000 */
[----:B------:R-:W-:Y:S01]  /*d300*/  FMUL R156, R156, UR20 ;  /* 0x000000149c9c7c20 */ /* 0x000fe20008400000 */
[----:B------:R-:W-:Y:S01]  /*d310*/  @!P6 STG.E.U8 desc[UR16][R24.64+0x61], R177 ;  /* 0x000061b11800e986 */ /* 0x000fe2000c101110 */
[----:B------:R-:W-:Y:S01]  /*d320*/  ISETP.LT.OR P6, PT, R41, 0x69, !P3 ;  /* 0x000000692900780c */ /* 0x000fe20005fc1670 */
[----:B------:R-:W-:Y:S01]  /*d330*/  FMUL R155, R155, UR20 ;  /* 0x000000149b9b7c20 */ /* 0x000fe20008400000 */
[----:B-1----:R-:W-:Y:S01]  /*d340*/  F2FP.SATFINITE.E4M3.F32.PACK_AB_MERGE_C R35, RZ, R176, RZ ;  /* 0x000000b0ff23723e */ /* 0x002fe200048070ff */
[----:B------:R0:W-:Y:S01]  /*d350*/  @!P5 STG.E.U8 desc[UR16][R24.64+0x60], R33 ;  /* 0x000060211800d986 */ /* 0x0001e2000c101110 */
        /* <DEDUP_REMOVED lines=16> */
[----:B-1----:R-:W-:Y:S01]  /*d460*/  F2FP.SATFINITE.E4M3.F32.PACK_AB_MERGE_C R35, RZ, R170, RZ ;  /* 0x000000aaff23723e */ /* 0x002fe200048070ff */
[----:B------:R-:W-:Y:S01]  /*d470*/  @!P0 STG.E.U8 desc[UR16][R24.64+0x69], R173 ;  /* 0x000069ad18008986 */ /* 0x000fe2000c101110 */
        /* <DEDUP_REMOVED lines=12> */
[----:B------:R-:W-:Y:S01]  /*d540*/  ISETP.LT.OR P6, PT, R41, 0x79, !P3 ;  /* 0x000000792900780c */ /* 0x000fe20005fc1670 */
[----:B------:R-:W-:Y:S01]  /*d550*/  FMUL R17, R17, UR20 ;  /* 0x0000001411117c20 */ /* 0x000fe20008400000 */
[----:B------:R-:W-:Y:S01]  /*d560*/  ISETP.LT.OR P3, PT, R41, 0x7a, !P3 ;  /* 0x0000007a2900780c */ /* 0x000fe20005f61670 */
[----:B------:R-:W-:Y:S01]  /*d570*/  @!P0 STG.E.U8 desc[UR16][R24.64+0x71], R169 ;  /* 0x000071a918008986 */ /* 0x000fe2000c101110 */
[----:B0-----:R-:W-:Y:S01]  /*d580*/  F2FP.SATFINITE.E4M3.F32.PACK_AB_MERGE_C R33, RZ, R168, RZ ;  /* 0x000000a8ff21723e */ /* 0x001fe200048070ff */
[----:B------:R-:W-:Y:S01]  /*d590*/  FMUL R18, R18, UR20 ;  /* 0x0000001412127c20 */ /* 0x000fe20008400000 */
[----:B------:R-:W-:Y:S01]  /*d5a0*/  ISETP.GE.AND P0, PT, R42, 0x89, PT ;  /* 0x000000892a00780c */ /* 0x000fe20003f06270 */
[----:B------:R-:W-:Y:S01]  /*d5b0*/  FMUL R16, R16, UR20 ;  /* 0x0000001410107c20 */ /* 0x000fe20008400000 */
[----:B------:R-:W-:Y:S01]  /*d5c0*/  F2FP.SATFINITE.E4M3.F32.PACK_AB_MERGE_C R21, RZ, R21, RZ ;  /* 0x00000015ff15723e */ /* 0x000fe200048070ff */
[----:B------:R0:W-:Y:S01]  /*d5d0*/  @!P1 STG.E.U8 desc[UR16][R26.64+0x70], R33 ;  /* 0x000070211a009986 */ /* 0x0001e2000c101110 */
[----:B------:R-:W-:Y:S01]  /*d5e0*/  ISETP.GE.AND P1, PT, R42, 0x81, PT ;  /* 0x000000812a00780c */ /* 0x000fe20003f26270 */
[----:B------:R-:W-:Y:S01]  /*d5f0*/  FMUL R15, R15, UR20 ;  /* 0x000000140f0f7c20 */ /* 0x000fe20008400000 */
[----:B-1----:R-:W-:Y:S01]  /*d600*/  F2FP.SATFINITE.E4M3.F32.PACK_AB_MERGE_C R35, RZ, R166, RZ ;  /* 0x000000a6ff23723e */ /* 0x002fe200048070ff */
[----:B------:R-:W-:Y:S01]  /*d610*/  @!P5 STG.E.U8 desc[UR16][R26.64+0x71], R167 ;  /* 0x000071a71a00d986 */ /* 0x000fe2000c101110 */
[----:B------:R-:W-:Y:S01]  /*d620*/  ISETP.LT.OR P5, PT, R41, 0x79, !P2 ;  /* 0x000000792900780c */ /* 0x000fe200057a1670 */
[----:B------:R-:W-:Y:S01]  /*d630*/  FMUL R13, R13, UR20 ;  /* 0x000000140d0d7c20 */ /* 0x000fe20008400000 */
[C---:B------:R-:W-:Y:S01]  /*d640*/  ISETP.LT.OR P2, PT, R41.reuse, 0x7a, !P2 ;  /* 0x0000007a2900780c */ /* 0x040fe20005741670 */
        /* <DEDUP_REMOVED lines=9> */
[----:B------:R-:W-:Y:S01]  /*d6e0*/  F2FP.SATFINITE.E4M3.F32.PACK_AB_MERGE_C R17, RZ, R17, RZ ;  /* 0x00000011ff11723e */ /* 0x000fe200048070ff */
[----:B------:R-:W-:Y:S01]  /*d6f0*/  @!P5 STG.E.U8 desc[UR16][R26.64+0x78], R37 ;  /* 0x000078251a00d986 */ /* 0x000fe2000c101110 */
[----:B------:R-:W-:Y:S01]  /*d700*/  ISETP.LT.OR P5, PT, R41, 0x1, !P0 ;  /* 0x000000012900780c */ /* 0x000fe200047a1670 */
[----:B------:R-:W-:Y:S01]  /*d710*/  FMUL R9, R9, UR20 ;  /* 0x0000001409097c20 */ /* 0x000fe20008400000 */
[----:B------:R-:W-:Y:S01]  /*d720*/  F2FP.SATFINITE.E4M3.F32.PACK_AB_MERGE_C R15, RZ, R15, RZ ;  /* 0x0000000fff0f723e */ /* 0x000fe200048070ff */
[----:B------:R0:W-:Y:S01]  /*d730*/  @!P2 STG.E.U8 desc[UR16][R26.64+0x79], R163 ;  /* 0x000079a31a00a986 */ /* 0x0001e2000c101110 */
[C---:B------:R-:W-:Y:S01]  /*d740*/  ISETP.LT.OR P2, PT, R41.reuse, 0xa, !P1 ;  /* 0x0000000a2900780c */ /* 0x040fe20004f41670 */
        /* <DEDUP_REMOVED lines=9> */
[----:B------:R-:W-:Y:S01]  /*d7e0*/  F2FP.SATFINITE.E4M3.F32.PACK_AB_MERGE_C R11, RZ, R11, RZ ;  /* 0x0000000bff0b723e */ /* 0x000fe200048070ff */
[----:B------:R2:W-:Y:S01]  /*d7f0*/  @!P5 STG.E.U8 desc[UR16][R30.64], R33 ;  /* 0x000000211e00d986 */ /* 0x0005e2000c101110 */
[----:B------:R-:W-:Y:S01]  /*d800*/  ISETP.LT.OR P5, PT, R41, 0x9, !P0 ;  /* 0x000000092900780c */ /* 0x000fe200047a1670 */
[----:B------:R-:W-:Y:S01]  /*d810*/  FMUL R5, R5, UR20 ;  /* 0x0000001405057c20 */ /* 0x000fe20008400000 */
[----:B0-----:R-:W-:Y:S01]  /*d820*/  F2FP.SATFINITE.E4M3.F32.PACK_AB_MERGE_C R27, RZ, R156, RZ ;  /* 0x0000009cff1b723e */ /* 0x001fe200048070ff */
[----:B-----5:R-:W-:Y:S01]  /*d830*/  FMUL R0, R0, UR20 ;  /* 0x0000001400007c20 */ /* 0x020fe20008400000 */
[----:B------:R-:W-:Y:S01]  /*d840*/  F2FP.SATFINITE.E4M3.F32.PACK_AB_MERGE_C R9, RZ, R9, RZ ;  /* 0x00000009ff09723e */ /* 0x000fe200048070ff */
[----:B------:R-:W-:Y:S01]  /*d850*/  FMUL R6, R6, UR20 ;  /* 0x0000001406067c20 */ /* 0x000fe20008400000 */
[----:B------:R-:W-:Y:S01]  /*d860*/  F2FP.SATFINITE.E4M3.F32.PACK_AB_MERGE_C R7, RZ, R7, RZ ;  /* 0x00000007ff07723e */ /* 0x000fe200048070ff */
[----:B------:R-:W3:Y:S01]  /*d870*/  LDL.LU R221, [R1+0x14] ;  /* 0x0000140001dd7983 */ /* 0x000ee20000300800 */
[----:B-1----:R-:W-:Y:S01]  /*d880*/  F2FP.SATFINITE.E4M3.F32.PACK_AB_MERGE_C R25, RZ, R158, RZ ;  /* 0x0000009eff19723e */ /* 0x002fe200048070ff */
[----:B------:R-:W-:Y:S01]  /*d890*/  FMUL R2, R2, UR20 ;  /* 0x0000001402027c20 */ /* 0x000fe20008400000 */
[----:B------:R-:W-:Y:S01]  /*d8a0*/  F2FP.SATFINITE.E4M3.F32.PACK_AB_MERGE_C R5, RZ, R5, RZ ;  /* 0x00000005ff05723e */ /* 0x000fe200048070ff */
[----:B------:R-:W-:Y:S01]  /*d8b0*/  @!P6 STG.E.U8 desc[UR16][R30.64+0x1], R159 ;  /* 0x0000019f1e00e986 */ /* 0x000fe2000c101110 */
[----:B------:R-:W-:Y:S01]  /*d8c0*/  ISETP.LT.OR P6, PT, R41, 0xa, !P0 ;  /* 0x0000000a2900780c */ /* 0x000fe200047c1670 */
[----:B------:R-:W-:Y:S01]  /*d8d0*/  FMUL R3, R3, UR20 ;  /* 0x0000001403037c20 */ /* 0x000fe20008400000 */
[----:B--2---:R-:W-:Y:S01]  /*d8e0*/  F2FP.SATFINITE.E4M3.F32.PACK_AB_MERGE_C R33, RZ, R152, RZ ;  /* 0x00000098ff21723e */ /* 0x004fe200048070ff */
[----:B------:R-:W-:Y:S01]  /*d8f0*/  @!P2 STG.E.U8 desc[UR16][R28.64+0x9], R157 ;  /* 0x0000099d1c00a986 */ /* 0x000fe2000c101110 */
[----:B------:R-:W-:Y:S01]  /*d900*/  ISETP.LT.OR P2, PT, R41, 0x12, !P1 ;  /* 0x000000122900780c */ /* 0x000fe20004f41670 */
[----:B------:R-:W-:-:S02]  /*d910*/  FMUL R4, R4, UR20 ;  /* 0x0000001404047c20 */ /* 0x000fc40008400000 */
[----:B------:R0:W-:Y:S01]  /*d920*/  @!P3 STG.E.U8 desc[UR16][R28.64+0x8], R25 ;  /* 0x000008191c00b986 */ /* 0x0001e2000c101110 */
[----:B------:R-:W-:-:S03]  /*d930*/  ISETP.LT.OR P3, PT, R41, 0x11, !P1 ;  /* 0x000000112900780c */ /* 0x000fc60004f61670 */
[----:B------:R1:W-:Y:S01]  /*d940*/  @!P5 STG.E.U8 desc[UR16][R30.64+0x8], R27 ;  /* 0x0000081b1e00d986 */ /* 0x0003e2000c101110 */
[----:B------:R-:W-:-:S03]  /*d950*/  ISETP.LT.OR P5, PT, R41, 0x11, !P0 ;  /* 0x000000112900780c */ /* 0x000fc600047a1670 */
[----:B------:R-:W-:Y:S01]  /*d960*/  @!P6 STG.E.U8 desc[UR16][R30.64+0x9], R155 ;  /* 0x0000099b1e00e986 */ /* 0x000fe2000c101110 */
[----:B------:R-:W-:-:S03]  /*d970*/  ISETP.LT.OR P6, PT, R41, 0x12, !P0 ;  /* 0x000000122900780c */ /* 0x000fc600047c1670 */
[----:B------:R-:W-:Y:S01]  /*d980*/  @!P2 STG.E.U8 desc[UR16][R28.64+0x11], R153 ;  /* 0x000011991c00a986 */ /* 0x000fe2000c101110 */
[----:B------:R-:W-:Y:S02]  /*d990*/  ISETP.LT.OR P2, PT, R41, 0x1a, !P1 ;  /* 0x0000001a2900780c */ /* 0x000fe40004f41670 */
[----:B0-----:R-:W-:Y:S01]  /*d9a0*/  F2FP.SATFINITE.E4M3.F32.PACK_AB_MERGE_C R25, RZ, R154, RZ ;  /* 0x0000009aff19723e */ /* 0x001fe200048070ff */
[----:B------:R-:W2:Y:S01]  /*d9b0*/  LDL.LU R220, [R1+0x18] ;  /* 0x0000180001dc7983 */ /* 0x000ea20000300800 */
[----:B-1----:R-:W-:-:S03]  /*d9c0*/  F2FP.SATFINITE.E4M3.F32.PACK_AB_MERGE_C R27, RZ, R20, RZ ;  /* 0x00000014ff1b723e */ /* 0x002fc600048070ff */
[----:B------:R0:W-:Y:S01]  /*d9d0*/  @!P3 STG.E.U8 desc[UR16][R28.64+0x10], R25 ;  /* 0x000010191c00b986 */ /* 0x0001e2000c101110 */
[----:B------:R-:W-:-:S03]  /*d9e0*/  ISETP.LT.OR P3, PT, R41, 0x19, !P1 ;  /* 0x000000192900780c */ /* 0x000fc60004f61670 */
[----:B------:R-:W-:Y:S01]  /*d9f0*/  @!P5 STG.E.U8 desc[UR16][R30.64+0x10], R33 ;  /* 0x000010211e00d986 */ /* 0x000fe2000c101110 */
[----:B------:R-:W-:-:S03]  /*da00*/  ISETP.LT.OR P5, PT, R41, 0x19, !P0 ;  /* 0x000000192900780c */ /* 0x000fc600047a1670 */
[----:B------:R1:W-:Y:S01]  /*da10*/  @!P6 STG.E.U8 desc[UR16][R30.64+0x11], R23 ;  /* 0x000011171e00e986 */ /* 0x0003e2000c101110 */
[----:B------:R-:W-:-:S03]  /*da20*/  ISETP.LT.OR P6, PT, R41, 0x1a, !P0 ;  /* 0x0000001a2900780c */ /* 0x000fc600047c1670 */
[----:B------:R4:W-:Y:S01]  /*da30*/  @!P2 STG.E.U8 desc[UR16][R28.64+0x19], R21 ;  /* 0x000019151c00a986 */ /* 0x0009e2000c101110 */
[C---:B------:R-:W-:Y:S02]  /*da40*/  ISETP.LT.OR P2, PT, R41.reuse, 0x22, !P1 ;  /* 0x000000222900780c */ /* 0x040fe40004f41670 */
[----:B0-----:R-:W-:Y:S01]  /*da50*/  F2FP.SATFINITE.E4M3.F32.PACK_AB_MERGE_C R25, RZ, R22, RZ ;  /* 0x00000016ff19723e */ /* 0x001fe200048070ff */
[----:B------:R-:W2:Y:S04]  /*da60*/  LDL.LU R222, [R1+0x1c] ;  /* 0x00001c0001de7983 */ /* 0x000ea80000300800 */
[----:B------:R-:W-:Y:S01]  /*da70*/  @!P3 STG.E.U8 desc[UR16][R28.64+0x18], R25 ;  /* 0x000018191c00b986 */ /* 0x000fe2000c101110 */
[C---:B------:R-:W-:Y:S02]  /*da80*/  ISETP.LT.OR P3, PT, R41.reuse, 0x21, !P1 ;  /* 0x000000212900780c */ /* 0x040fe40004f61670 */
[----:B-1----:R-:W-:Y:S01]  /*da90*/  F2FP.SATFINITE.E4M3.F32.PACK_AB_MERGE_C R23, RZ, R18, RZ ;  /* 0x00000012ff17723e */ /* 0x002fe200048070ff */
[----:B------:R-:W-:Y:S01]  /*daa0*/  @!P5 STG.E.U8 desc[UR16][R30.64+0x18], R27 ;  /* 0x0000181b1e00d986 */ /* 0x000fe2000c101110 */
[----:B------:R-:W-:-:S02]  /*dab0*/  ISETP.LT.OR P5, PT, R41, 0x21, !P0 ;  /* 0x000000212900780c */ /* 0x000fc400047a1670 */
[----:B----4-:R-:W-:Y:S01]  /*dac0*/  F2FP.SATFINITE.E4M3.F32.PACK_AB_MERGE_C R21, RZ, R16, RZ ;  /* 0x00000010ff15723e */ /* 0x010fe200048070ff */
[----:B------:R0:W-:Y:S01]  /*dad0*/  @!P6 STG.E.U8 desc[UR16][R30.64+0x19], R19 ;  /* 0x000019131e00e986 */ /* 0x0001e2000c101110 */
[----:B------:R-:W-:-:S03]  /*dae0*/  ISETP.LT.OR P6, PT, R41, 0x22, !P0 ;  /* 0x000000222900780c */ /* 0x000fc600047c1670 */
[----:B------:R1:W-:Y:S01]  /*daf0*/  @!P2 STG.E.U8 desc[UR16][R28.64+0x21], R17 ;  /* 0x000021111c00a986 */ /* 0x0003e2000c101110 */
[----:B------:R-:W-:-:S03]  /*db00*/  ISETP.LT.OR P2, PT, R41, 0x2a, !P1 ;  /* 0x0000002a2900780c */ /* 0x000fc60004f41670 */
[----:B------:R-:W-:Y:S01]  /*db10*/  @!P3 STG.E.U8 desc[UR16][R28.64+0x20], R23 ;  /* 0x000020171c00b986 */ /* 0x000fe2000c101110 */
[----:B------:R-:W-:-:S03]  /*db20*/  ISETP.LT.OR P3, PT, R41, 0x29, !P1 ;  /* 0x000000292900780c */ /* 0x000fc60004f61670 */
[----:B------:R-:W-:Y:S01]  /*db30*/  @!P5 STG.E.U8 desc[UR16][R30.64+0x20], R21 ;  /* 0x000020151e00d986 */ /* 0x000fe2000c101110 */
[C---:B------:R-:W-:Y:S02]  /*db40*/  ISETP.LT.OR P5, PT, R41.reuse, 0x29, !P0 ;  /* 0x000000292900780c */ /* 0x040fe400047a1670 */
[----:B0-----:R-:W-:Y:S01]  /*db50*/  F2FP.SATFINITE.E4M3.F32.PACK_AB_MERGE_C R19, RZ, R14, RZ ;  /* 0x0000000eff13723e */ /* 0x001fe200048070ff */
[----:B------:R0:W-:Y:S01]  /*db60*/  @!P6 STG.E.U8 desc[UR16][R30.64+0x21], R15 ;  /* 0x0000210f1e00e986 */ /* 0x0001e2000c101110 */
[C---:B------:R-:W-:Y:S02]  /*db70*/  ISETP.LT.OR P6, PT, R41.reuse, 0x2a, !P0 ;  /* 0x0000002a2900780c */ /* 0x040fe400047c1670 */
[----:B-1----:R-:W-:Y:S01]  /*db80*/  F2FP.SATFINITE.E4M3.F32.PACK_AB_MERGE_C R17, RZ, R12, RZ ;  /* 0x0000000cff11723e */ /* 0x002fe200048070ff */
        /* <DEDUP_REMOVED lines=15> */
[----:B0-----:R-:W-:Y:S02]  /*dc80*/  F2FP.SATFINITE.E4M3.F32.PACK_AB_MERGE_C R11, RZ, R6, RZ ;  /* 0x00000006ff0b723e */ /* 0x001fe400048070ff */
[C---:B------:R-:W-:Y:S01]  /*dc90*/  ISETP.LT.OR P5, PT, R41.reuse, 0x39, !P0 ;  /* 0x000000392900780c */ /* 0x040fe200047a1670 */
[----:B------:R0:W-:Y:S01]  /*dca0*/  @!P6 STG.E.U8 desc[UR16][R30.64+0x31], R7 ;  /* 0x000031071e00e986 */ /* 0x0001e2000c101110 */
[----:B-1----:R-:W-:Y:S02]  /*dcb0*/  F2FP.SATFINITE.E4M3.F32.PACK_AB_MERGE_C R9, RZ, R4, RZ ;  /* 0x00000004ff09723e */ /* 0x002fe400048070ff */
[----:B------:R-:W-:Y:S01]  /*dcc0*/  ISETP.LT.OR P6, PT, R41, 0x3a, !P0 ;  /* 0x0000003a2900780c */ /* 0x000fe200047c1670 */
[----:B------:R1:W-:Y:S04]  /*dcd0*/  @!P2 STG.E.U8 desc[UR16][R28.64+0x39], R5 ;  /* 0x000039051c00a986 */ /* 0x0003e8000c101110 */
[----:B------:R4:W-:Y:S01]  /*dce0*/  @!P3 STG.E.U8 desc[UR16][R28.64+0x38], R11 ;  /* 0x0000380b1c00b986 */ /* 0x0009e2000c101110 */
[----:B------:R-:W-:Y:S01]  /*dcf0*/  FMUL R4, R227, UR20 ;  /* 0x00000014e3047c20 */ /* 0x000fe20008400000 */
[----:B------:R-:W-:-:S02]  /*dd00*/  ISETP.LT.OR P3, PT, R41, 0x41, !P1 ;  /* 0x000000412900780c */ /* 0x000fc40004f61670 */
[----:B0-----:R-:W-:Y:S02]  /*dd10*/  F2FP.SATFINITE.E4M3.F32.PACK_AB_MERGE_C R7, RZ, R3, RZ ;  /* 0x00000003ff07723e */ /* 0x001fe400048070ff */
[----:B-1----:R-:W-:Y:S01]  /*dd20*/  F2FP.SATFINITE.E4M3.F32.PACK_AB_MERGE_C R5, RZ, R0, RZ ;  /* 0x00000000ff05723e */ /* 0x002fe200048070ff */
[----:B------:R-:W-:Y:S01]  /*dd30*/  FMUL R0, R223, UR20 ;  /* 0x00000014df007c20 */ /* 0x000fe20008400000 */
[----:B------:R-:W-:Y:S01]  /*dd40*/  ISETP.LT.OR P2, PT, R41, 0x42, !P1 ;  /* 0x000000422900780c */ /* 0x000fe20004f41670 */
[----:B------:R-:W2:Y:S01]  /*dd50*/  LDL.LU R223, [R1+0x20] ;  /* 0x0000200001df7983 */ /* 0x000ea20000300800 */
[----:B----4-:R-:W-:Y:S02]  /*dd60*/  F2FP.SATFINITE.E4M3.F32.PACK_AB_MERGE_C R11, RZ, R2, RZ ;  /* 0x00000002ff0b723e */ /* 0x010fe400048070ff */
[----:B------:R-:W-:Y:S01]  /*dd70*/  F2FP.SATFINITE.E4M3.F32.PACK_AB_MERGE_C R13, RZ, R0, RZ ;  /* 0x00000000ff0d723e */ /* 0x000fe200048070ff */
[----:B---3--:R-:W-:Y:S01]  /*dd80*/  FMUL R0, R225, UR20 ;  /* 0x00000014e1007c20 */ /* 0x008fe20008400000 */
[----:B------:R-:W-:Y:S01]  /*dd90*/  FMUL R2, R224, UR20 ;  /* 0x00000014e0027c20 */ /* 0x000fe20008400000 */
[----:B------:R-:W3:Y:S04]  /*dda0*/  LDL.LU R225, [R1+0x24] ;  /* 0x0000240001e17983 */ /* 0x000ee80000300800 */
[----:B------:R-:W4:Y:S01]  /*ddb0*/  LDL.LU R224, [R1+0x28] ;  /* 0x0000280001e07983 */ /* 0x000f220000300800 */
[----:B------:R-:W-:-:S03]  /*ddc0*/  FMUL R3, R226, UR20 ;  /* 0x00000014e2037c20 */ /* 0x000fc60008400000 */
[----:B------:R-:W4:Y:S04]  /*ddd0*/  LDL.LU R226, [R1+0x2c] ;  /* 0x00002c0001e27983 */ /* 0x000f280000300800 */
[----:B------:R-:W4:Y:S04]  /*dde0*/  LDL.LU R227, [R1+0x30] ;  /* 0x0000300001e37983 */ /* 0x000f280000300800 */
[----:B------:R-:W-:Y:S01]  /*ddf0*/  @!P5 STG.E.U8 desc[UR16][R30.64+0x38], R9 ;  /* 0x000038091e00d986 */ /* 0x000fe2000c101110 */
[----:B------:R-:W-:-:S03]  /*de00*/  ISETP.LT.OR P5, PT, R41, 0x41, !P0 ;  /* 0x000000412900780c */ /* 0x000fc600047a1670 */
[----:B------:R0:W-:Y:S01]  /*de10*/  @!P6 STG.E.U8 desc[UR16][R30.64+0x39], R7 ;  /* 0x000039071e00e986 */ /* 0x0001e2000c101110 */
[----:B------:R-:W-:-:S03]  /*de20*/  ISETP.LT.OR P6, PT, R41, 0x42, !P0 ;  /* 0x000000422900780c */ /* 0x000fc600047c1670 */
[----:B------:R-:W-:Y:S01]  /*de30*/  @!P3 STG.E.U8 desc[UR16][R28.64+0x40], R11 ;  /* 0x0000400b1c00b986 */ /* 0x000fe2000c101110 */
[----:B------:R-:W-:-:S03]  /*de40*/  ISETP.LT.OR P3, PT, R41, 0x49, !P1 ;  /* 0x000000492900780c */ /* 0x000fc60004f61670 */
[----:B------:R1:W-:Y:S01]  /*de50*/  @!P2 STG.E.U8 desc[UR16][R28.64+0x41], R5 ;  /* 0x000041051c00a986 */ /* 0x0003e2000c101110 */
[----:B0-----:R-:W-:-:S03]  /*de60*/  F2FP.SATFINITE.E4M3.F32.PACK_AB_MERGE_C R7, RZ, R0, RZ ;  /* 0x00000000ff07723e */ /* 0x001fc600048070ff */
[----:B------:R-:W-:Y:S01]  /*de70*/  @!P5 STG.E.U8 desc[UR16][R30.64+0x40], R13 ;  /* 0x0000400d1e00d986 */ /* 0x000fe2000c101110 */
[C---:B------:R-:W-:Y:S02]  /*de80*/  ISETP.LT.OR P2, PT, R41.reuse, 0x4a, !P1 ;  /* 0x0000004a2900780c */ /* 0x040fe40004f41670 */
[----:B-1----:R-:W-:Y:S01]  /*de90*/  F2FP.SATFINITE.E4M3.F32.PACK_AB_MERGE_C R5, RZ, R2, RZ ;  /* 0x00000002ff05723e */ /* 0x002fe200048070ff */
[----:B------:R0:W-:Y:S01]  /*dea0*/  @!P6 STG.E.U8 desc[UR16][R30.64+0x41], R7 ;  /* 0x000041071e00e986 */ /* 0x0001e2000c101110 */
[C---:B------:R-:W-:Y:S02]  /*deb0*/  ISETP.LT.OR P5, PT, R41.reuse, 0x49, !P0 ;  /* 0x000000492900780c */ /* 0x040fe400047a1670 */
[C---:B------:R-:W-:Y:S01]  /*dec0*/  ISETP.LT.OR P6, PT, R41.reuse, 0x4a, !P0 ;  /* 0x0000004a2900780c */ /* 0x040fe200047c1670 */
[----:B------:R1:W-:Y:S01]  /*ded0*/  @!P3 STG.E.U8 desc[UR16][R28.64+0x48], R5 ;  /* 0x000048051c00b986 */ /* 0x0003e2000c101110 */
[----:B------:R-:W-:Y:S02]  /*dee0*/  ISETP.LT.OR P3, PT, R41, 0x51, !P1 ;  /* 0x000000512900780c */ /* 0x000fe40004f61670 */
[----:B------:R-:W-:-:S02]  /*def0*/  F2FP.SATFINITE.E4M3.F32.PACK_AB_MERGE_C R9, RZ, R3, RZ ;  /* 0x00000003ff09723e */ /* 0x000fc400048070ff */
[----:B------:R-:W-:-:S03]  /*df00*/  F2FP.SATFINITE.E4M3.F32.PACK_AB_MERGE_C R11, RZ, R4, RZ ;  /* 0x00000004ff0b723e */ /* 0x000fc600048070ff */
[----:B------:R1:W-:Y:S04]  /*df10*/  @!P2 STG.E.U8 desc[UR16][R28.64+0x49], R9 ;  /* 0x000049091c00a986 */ /* 0x0003e8000c101110 */
[----:B------:R-:W-:Y:S01]  /*df20*/  @!P5 STG.E.U8 desc[UR16][R30.64+0x48], R11 ;  /* 0x0000480b1e00d986 */ /* 0x000fe2000c101110 */
[----:B------:R-:W-:-:S03]  /*df30*/  FMUL R0, R221, UR20 ;  /* 0x00000014dd007c20 */ /* 0x000fc60008400000 */
[----:B------:R-:W4:Y:S02]  /*df40*/  LDL.LU R221, [R1+0x34] ;  /* 0x0000340001dd7983 */ /* 0x000f240000300800 */
[----:B0-----:R-:W-:-:S05]  /*df50*/  F2FP.SATFINITE.E4M3.F32.PACK_AB_MERGE_C R7, RZ, R0, RZ ;  /* 0x00000000ff07723e */ /* 0x001fca00048070ff */
[----:B------:R-:W-:Y:S01]  /*df60*/  @!P6 STG.E.U8 desc[UR16][R30.64+0x49], R7 ;  /* 0x000049071e00e986 */ /* 0x000fe2000c101110 */
[----:B--2---:R-:W-:-:S03]  /*df70*/  FMUL R2, R220, UR20 ;  /* 0x00000014dc027c20 */ /* 0x004fc60008400000 */
[----:B------:R-:W2:Y:S02]  /*df80*/  LDL.LU R220, [R1+0x38] ;  /* 0x0000380001dc7983 */ /* 0x000ea40000300800 */
[----:B-1----:R-:W-:-:S05]  /*df90*/  F2FP.SATFINITE.E4M3.F32.PACK_AB_MERGE_C R5, RZ, R2, RZ ;  /* 0x00000002ff05723e */ /* 0x002fca00048070ff */
[----:B------:R0:W-:Y:S01]  /*dfa0*/  @!P3 STG.E.U8 desc[UR16][R28.64+0x50], R5 ;  /* 0x000050051c00b986 */ /* 0x0001e2000c101110 */
[----:B------:R-:W-:-:S03]  /*dfb0*/  FMUL R3, R222, UR20 ;  /* 0x00000014de037c20 */ /* 0x000fc60008400000 */
[----:B------:R-:W2:Y:S02]  /*dfc0*/  LDL.LU R222, [R1+0x3c] ;  /* 0x00003c0001de7983 */ /* 0x000ea40000300800 */
[----:B------:R-:W-:Y:S01]  /*dfd0*/  F2FP.SATFINITE.E4M3.F32.PACK_AB_MERGE_C R9, RZ, R3, RZ ;  /* 0x00000003ff09723e */ /* 0x000fe200048070ff */
[----:B------:R-:W-:Y:S02]  /*dfe0*/  FMUL R0, R223, UR20 ;  /* 0x00000014df007c20 */ /* 0x000fe40008400000 */
[----:B------:R-:W2:Y:S03]  /*dff0*/  LDL.LU R223, [R1+0x40] ;  /* 0x0000400001df7983 */ /* 0x000ea60000300800 */
[----:B------:R-:W-:Y:S01]  /*e000*/  F2FP.SATFINITE.E4M3.F32.PACK_AB_MERGE_C R13, RZ, R0, RZ ;  /* 0x00000000ff0d723e */ /* 0x000fe200048070ff */
[----:B---3--:R-:W-:Y:S02]  /*e010*/  FMUL R2, R225, UR20 ;  /* 0x00000014e1027c20 */ /* 0x008fe40008400000 */
[----:B------:R-:W3:Y:S01]  /*e020*/  LDL.LU R225, [R1+0x44] ;  /* 0x0000440001e17983 */ /* 0x000ee20000300800 */
[----:B----4-:R-:W-:-:S03]  /*e030*/  FMUL R0, R224, UR20 ;  /* 0x00000014e0007c20 */ /* 0x010fc60008400000 */
[----:B------:R-:W4:Y:S01]  /*e040*/  LDL.LU R224, [R1+0x48] ;  /* 0x0000480001e07983 */ /* 0x000f220000300800 */
[----:B------:R-:W-:Y:S01]  /*e050*/  FMUL R3, R226, UR20 ;  /* 0x00000014e2037c20 */ /* 0x000fe20008400000 */
[----:B0-----:R-:W-:Y:S02]  /*e060*/  F2FP.SATFINITE.E4M3.F32.PACK_AB_MERGE_C R5, RZ, R0, RZ ;  /* 0x00000000ff05723e */ /* 0x001fe400048070ff */
[----:B------:R-:W4:Y:S01]  /*e070*/  LDL.LU R226, [R1+0x4c] ;  /* 0x00004c0001e27983 */ /* 0x000f220000300800 */
[----:B------:R-:W-:-:S03]  /*e080*/  FMUL R0, R227, UR20 ;  /* 0x00000014e3007c20 */ /* 0x000fc60008400000 */
[----:B------:R-:W4:Y:S01]  /*e090*/  LDL.LU R227, [R1+0x50] ;  /* 0x0000500001e37983 */ /* 0x000f220000300800 */
[C---:B------:R-:W-:Y:S02]  /*e0a0*/  ISETP.LT.OR P2, PT, R41.reuse, 0x52, !P1 ;  /* 0x000000522900780c */ /* 0x040fe40004f41670 */
[C---:B------:R-:W-:Y:S01]  /*e0b0*/  ISETP.LT.OR P6, PT, R41.reuse, 0x52, !P0 ;  /* 0x000000522900780c */ /* 0x040fe200047c1670 */
[----:B------:R-:W4:Y:S01]  /*e0c0*/  LDL.LU R219, [R1+0x54] ;  /* 0x0000540001db7983 */ /* 0x000f220000300800 */
[C---:B------:R-:W-:Y:S02]  /*e0d0*/  ISETP.LT.OR P5, PT, R41.reuse, 0x51, !P0 ;  /* 0x000000512900780c */ /* 0x040fe400047a1670 */
[----:B------:R-:W-:Y:S02]  /*e0e0*/  ISETP.LT.OR P3, PT, R41, 0x59, !P1 ;  /* 0x000000592900780c */ /* 0x000fe40004f61670 */
[----:B------:R-:W-:Y:S02]  /*e0f0*/  F2FP.SATFINITE.E4M3.F32.PACK_AB_MERGE_C R7, RZ, R2, RZ ;  /* 0x00000002ff07723e */ /* 0x000fe400048070ff */
[----:B------:R-:W-:-:S03]  /*e100*/  F2FP.SATFINITE.E4M3.F32.PACK_AB_MERGE_C R11, RZ, R0, RZ ;  /* 0x00000000ff0b723e */ /* 0x000fc600048070ff */
[----:B------:R0:W-:Y:S01]  /*e110*/  @!P2 STG.E.U8 desc[UR16][R28.64+0x51], R9 ;  /* 0x000051091c00a986 */ /* 0x0001e2000c101110 */
[----:B------:R-:W-:-:S03]  /*e120*/  ISETP.LT.OR P2, PT, R41, 0x5a, !P1 ;  /* 0x0000005a2900780c */ /* 0x000fc60004f41670 */
[----:B------:R-:W-:Y:S01]  /*e130*/  @!P6 STG.E.U8 desc[UR16][R30.64+0x51], R7 ;  /* 0x000051071e00e986 */ /* 0x000fe2000c101110 */
[----:B------:R-:W-:-:S03]  /*e140*/  ISETP.LT.OR P6, PT, R41, 0x5a, !P0 ;  /* 0x0000005a2900780c */ /* 0x000fc600047c1670 */
[----:B------:R-:W-:Y:S01]  /*e150*/  @!P5 STG.E.U8 desc[UR16][R30.64+0x50], R13 ;  /* 0x0000500d1e00d986 */ /* 0x000fe2000c101110 */
[----:B0-----:R-:W-:-:S03]  /*e160*/  F2FP.SATFINITE.E4M3.F32.PACK_AB_MERGE_C R9, RZ, R3, RZ ;  /* 0x00000003ff09723e */ /* 0x001fc600048070ff */
[----:B------:R0:W-:Y:S04]  /*e170*/  @!P3 STG.E.U8 desc[UR16][R28.64+0x58], R5 ;  /* 0x000058051c00b986 */ /* 0x0001e8000c101110 */
[----:B------:R1:W-:Y:S01]  /*e180*/  @!P2 STG.E.U8 desc[UR16][R28.64+0x59], R9 ;  /* 0x000059091c00a986 */ /* 0x0003e2000c101110 */
[----:B------:R-:W-:-:S03]  /*e190*/  FMUL R0, R221, UR20 ;  /* 0x00000014dd007c20 */ /* 0x000fc60008400000 */
[----:B------:R-:W4:Y:S02]  /*e1a0*/  LDL.LU R221, [R1+0x58] ;  /* 0x0000580001dd7983 */ /* 0x000f240000300800 */
[----:B0-----:R-:W-:-:S05]  /*e1b0*/  F2FP.SATFINITE.E4M3.F32.PACK_AB_MERGE_C R5, RZ, R0, RZ ;  /* 0x00000000ff05723e */ /* 0x001fca00048070ff */
[----:B------:R0:W-:Y:S01]  /*e1c0*/  @!P6 STG.E.U8 desc[UR16][R30.64+0x59], R5 ;  /* 0x000059051e00e986 */ /* 0x0001e2000c101110 */
[----:B--2---:R-:W-:-:S03]  /*e1d0*/  FMUL R2, R220, UR20 ;  /* 0x00000014dc027c20 */ /* 0x004fc60008400000 */
[----:B------:R-:W2:Y:S02]  /*e1e0*/  LDL.LU R220, [R1+0x5c] ;  /* 0x00005c0001dc7983 */ /* 0x000ea40000300800 */
[----:B------:R-:W-:Y:S01]  /*e1f0*/  F2FP.SATFINITE.E4M3.F32.PACK_AB_MERGE_C R7, RZ, R2, RZ ;  /* 0x00000002ff07723e */ /* 0x000fe200048070ff */
[----:B------:R-:W-:Y:S02]  /*e200*/  FMUL R3, R222, UR20 ;  /* 0x00000014de037c20 */ /* 0x000fe40008400000 */
[----:B------:R-:W2:Y:S03]  /*e210*/  LDL.LU R222, [R1+0x60] ;  /* 0x0000600001de7983 */ /* 0x000ea60000300800 */
[----:B-1----:R-:W-:Y:S01]  /*e220*/  F2FP.SATFINITE.E4M3.F32.PACK_AB_MERGE_C R9, RZ, R3, RZ ;  /* 0x00000003ff09723e */ /* 0x002fe200048070ff */
[----:B------:R-:W-:Y:S02]  /*e230*/  FMUL R4, R223, UR20 ;  /* 0x00000014df047c20 */ /* 0x000fe40008400000 */
[----:B------:R-:W2:Y:S01]  /*e240*/  LDL.LU R223, [R1+0x64] ;  /* 0x0000640001df7983 */ /* 0x000ea20000300800 */
[----:B---3--:R-:W-:-:S03]  /*e250*/  FMUL R0, R225, UR20 ;  /* 0x00000014e1007c20 */ /* 0x008fc60008400000 */
[----:B------:R-:W3:Y:S01]  /*e260*/  LDL.LU R225, [R1+0x68] ;  /* 0x0000680001e17983 */ /* 0x000ee20000300800 */
[----:B----4-:R-:W-:Y:S01]  /*e270*/  FMUL R2, R224, UR20 ;  /* 0x00000014e0027c20 */ /* 0x010fe20008400000 */
[----:B0-----:R-:W-:Y:S02]  /*e280*/  F2FP.SATFINITE.E4M3.F32.PACK_AB_MERGE_C R5, RZ, R0, RZ ;  /* 0x00000000ff05723e */ /* 0x001fe400048070ff */
[----:B------:R-:W4:Y:S01]  /*e290*/  LDL.LU R224, [R1+0x6c] ;  /* 0x00006c0001e07983 */ /* 0x000f220000300800 */
[----:B------:R-:W-:-:S03]  /*e2a0*/  FMUL R3, R226, UR20 ;  /* 0x00000014e2037c20 */ /* 0x000fc60008400000 */
[----:B------:R-:W4:Y:S01]  /*e2b0*/  LDL.LU R226, [R1+0x70] ;  /* 0x0000700001e27983 */ /* 0x000f220000300800 */
[----:B------:R-:W-:-:S03]  /*e2c0*/  FMUL R0, R227, UR20 ;  /* 0x00000014e3007c20 */ /* 0x000fc60008400000 */
[----:B------:R-:W4:Y:S01]  /*e2d0*/  LDL.LU R227, [R1+0x74] ;  /* 0x0000740001e37983 */ /* 0x000f220000300800 */
[C---:B------:R-:W-:Y:S02]  /*e2e0*/  ISETP.LT.OR P5, PT, R41.reuse, 0x59, !P0 ;  /* 0x000000592900780c */ /* 0x040fe400047a1670 */
[C---:B------:R-:W-:Y:S02]  /*e2f0*/  ISETP.LT.OR P2, PT, R41.reuse, 0x62, !P1 ;  /* 0x000000622900780c */ /* 0x040fe40004f41670 */
[C---:B------:R-:W-:Y:S02]  /*e300*/  ISETP.LT.OR P3, PT, R41.reuse, 0x61, !P1 ;  /* 0x000000612900780c */ /* 0x040fe40004f61670 */
[----:B------:R-:W-:-:S07]  /*e310*/  ISETP.LT.OR P6, PT, R41, 0x62, !P0 ;  /* 0x000000622900780c */ /* 0x000fce00047c1670 */
[----:B------:R-:W-:Y:S01]  /*e320*/  @!P5 STG.E.U8 desc[UR16][R30.64+0x58], R11 ;  /* 0x0000580b1e00d986 */ /* 0x000fe2000c101110 */
[----:B------:R-:W-:-:S03]  /*e330*/  ISETP.LT.OR P5, PT, R41, 0x61, !P0 ;  /* 0x000000612900780c */ /* 0x000fc600047a1670 */
[----:B------:R0:W-:Y:S01]  /*e340*/  @!P2 STG.E.U8 desc[UR16][R28.64+0x61], R9 ;  /* 0x000061091c00a986 */ /* 0x0001e2000c101110 */
[----:B------:R-:W-:-:S03]  /*e350*/  ISETP.LT.OR P2, PT, R41, 0x6a, !P1 ;  /* 0x0000006a2900780c */ /* 0x000fc60004f41670 */
[----:B------:R1:W-:Y:S01]  /*e360*/  @!P3 STG.E.U8 desc[UR16][R28.64+0x60], R7 ;  /* 0x000060071c00b986 */ /* 0x0003e2000c101110 */
[----:B------:R-:W-:Y:S02]  /*e370*/  ISETP.LT.OR P3, PT, R41, 0x69, !P1 ;  /* 0x000000692900780c */ /* 0x000fe40004f61670 */
[----:B------:R-:W-:Y:S01]  /*e380*/  F2FP.SATFINITE.E4M3.F32.PACK_AB_MERGE_C R13, RZ, R4, RZ ;  /* 0x00000004ff0d723e */ /* 0x000fe200048070ff */
[----:B------:R1:W-:Y:S01]  /*e390*/  @!P6 STG.E.U8 desc[UR16][R30.64+0x61], R5 ;  /* 0x000061051e00e986 */ /* 0x0003e2000c101110 */
[----:B0-----:R-:W-:-:S03]  /*e3a0*/  F2FP.SATFINITE.E4M3.F32.PACK_AB_MERGE_C R9, RZ, R3, RZ ;  /* 0x00000003ff09723e */ /* 0x001fc600048070ff */
[----:B------:R-:W-:Y:S01]  /*e3b0*/  @!P5 STG.E.U8 desc[UR16][R30.64+0x60], R13 ;  /* 0x0000600d1e00d986 */ /* 0x000fe2000c101110 */
[----:B-1----:R-:W-:-:S03]  /*e3c0*/  F2FP.SATFINITE.E4M3.F32.PACK_AB_MERGE_C R7, RZ, R2, RZ ;  /* 0x00000002ff07723e */ /* 0x002fc600048070ff */
[----:B------:R-:W-:Y:S01]  /*e3d0*/  @!P2 STG.E.U8 desc[UR16][R28.64+0x69], R9 ;  /* 0x000069091c00a986 */ /* 0x000fe2000c101110 */
[C---:B------:R-:W-:Y:S02]  /*e3e0*/  ISETP.LT.OR P5, PT, R41.reuse, 0x69, !P0 ;  /* 0x000000692900780c */ /* 0x040fe400047a1670 */
[C---:B------:R-:W-:Y:S01]  /*e3f0*/  ISETP.LT.OR P6, PT, R41.reuse, 0x6a, !P0 ;  /* 0x0000006a2900780c */ /* 0x040fe200047c1670 */
[----:B------:R0:W-:Y:S01]  /*e400*/  @!P3 STG.E.U8 desc[UR16][R28.64+0x68], R7 ;  /* 0x000068071c00b986 */ /* 0x0001e2000c101110 */
[----:B------:R-:W-:Y:S01]  /*e410*/  ISETP.LT.OR P2, PT, R41, 0x72, !P1 ;  /* 0x000000722900780c */ /* 0x000fe20004f41670 */
[----:B------:R-:W-:Y:S01]  /*e420*/  FMUL R2, R219, UR20 ;  /* 0x00000014db027c20 */ /* 0x000fe20008400000 */
[----:B------:R-:W-:Y:S02]  /*e430*/  ISETP.LT.OR P3, PT, R41, 0x71, !P1 ;  /* 0x000000712900780c */ /* 0x000fe40004f61670 */
[----:B------:R-:W-:Y:S02]  /*e440*/  F2FP.SATFINITE.E4M3.F32.PACK_AB_MERGE_C R11, RZ, R0, RZ ;  /* 0x00000000ff0b723e */ /* 0x000fe400048070ff */
[----:B------:R-:W-:-:S03]  /*e450*/  F2FP.SATFINITE.E4M3.F32.PACK_AB_MERGE_C R5, RZ, R2, RZ ;  /* 0x00000002ff05723e */ /* 0x000fc600048070ff */
[----:B------:R-:W-:Y:S01]  /*e460*/  @!P5 STG.E.U8 desc[UR16][R30.64+0x68], R11 ;  /* 0x0000680b1e00d986 */ /* 0x000fe2000c101110 */
[----:B------:R-:W-:-:S03]  /*e470*/  ISETP.LT.OR P5, PT, R41, 0x71, !P0 ;  /* 0x000000712900780c */ /* 0x000fc600047a1670 */
[----:B------:R-:W-:Y:S01]  /*e480*/  @!P6 STG.E.U8 desc[UR16][R30.64+0x69], R5 ;  /* 0x000069051e00e986 */ /* 0x000fe2000c101110 */
[----:B------:R-:W-:Y:S01]  /*e490*/  ISETP.LT.OR P6, PT, R41, 0x72, !P0 ;  /* 0x000000722900780c */ /* 0x000fe200047c1670 */
[----:B------:R-:W-:-:S05]  /*e4a0*/  FMUL R0, R221, UR20 ;  /* 0x00000014dd007c20 */ /* 0x000fca0008400000 */
[----:B0-----:R-:W-:-:S05]  /*e4b0*/  F2FP.SATFINITE.E4M3.F32.PACK_AB_MERGE_C R7, RZ, R0, RZ ;  /* 0x00000000ff07723e */ /* 0x001fca00048070ff */
[----:B------:R0:W-:Y:S01]  /*e4c0*/  @!P3 STG.E.U8 desc[UR16][R28.64+0x70], R7 ;  /* 0x000070071c00b986 */ /* 0x0001e2000c101110 */
[C---:B------:R-:W-:Y:S02]  /*e4d0*/  ISETP.LT.OR P3, PT, R41.reuse, 0x79, !P0 ;  /* 0x000000792900780c */ /* 0x040fe40004761670 */
[----:B------:R-:W-:Y:S01]  /*e4e0*/  ISETP.LT.OR P0, PT, R41, 0x7a, !P0 ;  /* 0x0000007a2900780c */ /* 0x000fe20004701670 */
[----:B--2---:R-:W-:-:S05]  /*e4f0*/  FMUL R3, R220, UR20 ;  /* 0x00000014dc037c20 */ /* 0x004fca0008400000 */
[----:B------:R-:W-:-:S05]  /*e500*/  F2FP.SATFINITE.E4M3.F32.PACK_AB_MERGE_C R9, RZ, R3, RZ ;  /* 0x00000003ff09723e */ /* 0x000fca00048070ff */
[----:B------:R1:W-:Y:S01]  /*e510*/  @!P2 STG.E.U8 desc[UR16][R28.64+0x71], R9 ;  /* 0x000071091c00a986 */ /* 0x0003e2000c101110 */
[C---:B------:R-:W-:Y:S02]  /*e520*/  ISETP.LT.OR P2, PT, R41.reuse, 0x79, !P1 ;  /* 0x000000792900780c */ /* 0x040fe40004f41670 */
[----:B------:R-:W-:Y:S01]  /*e530*/  ISETP.LT.OR P1, PT, R41, 0x7a, !P1 ;  /* 0x0000007a2900780c */ /* 0x000fe20004f21670 */
[----:B------:R-:W-:-:S05]  /*e540*/  FMUL R0, R222, UR20 ;  /* 0x00000014de007c20 */ /* 0x000fca0008400000 */
[----:B------:R-:W-:-:S05]  /*e550*/  F2FP.SATFINITE.E4M3.F32.PACK_AB_MERGE_C R13, RZ, R0, RZ ;  /* 0x00000000ff0d723e */ /* 0x000fca00048070ff */
[----:B------:R2:W-:Y:S01]  /*e560*/  @!P5 STG.E.U8 desc[UR16][R30.64+0x70], R13 ;  /* 0x0000700d1e00d986 */ /* 0x0005e2000c101110 */
[----:B------:R-:W-:Y:S01]  /*e570*/  FMUL R0, R223, UR20 ;  /* 0x00000014df007c20 */ /* 0x000fe20008400000 */
[----:B---3--:R-:W-:Y:S01]  /*e580*/  FMUL R2, R225, UR20 ;  /* 0x00000014e1027c20 */ /* 0x008fe20008400000 */
[----:B----4-:R-:W-:-:S03]  /*e590*/  FMUL R3, R224, UR20 ;  /* 0x00000014e0037c20 */ /* 0x010fc60008400000 */
[----:B0-----:R-:W-:Y:S01]  /*e5a0*/  F2FP.SATFINITE.E4M3.F32.PACK_AB_MERGE_C R7, RZ, R0, RZ ;  /* 0x00000000ff07723e */ /* 0x001fe200048070ff */
[----:B------:R-:W-:Y:S01]  /*e5b0*/  FMUL R4, R226, UR20 ;  /* 0x00000014e2047c20 */ /* 0x000fe20008400000 */
[----:B------:R-:W-:Y:S01]  /*e5c0*/  FMUL R5, R227, UR20 ;  /* 0x00000014e3057c20 */ /* 0x000fe20008400000 */
[----:B-1----:R-:W-:Y:S02]  /*e5d0*/  F2FP.SATFINITE.E4M3.F32.PACK_AB_MERGE_C R9, RZ, R2, RZ ;  /* 0x00000002ff09723e */ /* 0x002fe400048070ff */
[----:B------:R-:W-:Y:S02]  /*e5e0*/  F2FP.SATFINITE.E4M3.F32.PACK_AB_MERGE_C R3, RZ, R3, RZ ;  /* 0x00000003ff03723e */ /* 0x000fe400048070ff */
[----:B------:R-:W-:Y:S02]  /*e5f0*/  F2FP.SATFINITE.E4M3.F32.PACK_AB_MERGE_C R11, RZ, R4, RZ ;  /* 0x00000004ff0b723e */ /* 0x000fe400048070ff */
[----:B------:R-:W-:Y:S01]  /*e600*/  F2FP.SATFINITE.E4M3.F32.PACK_AB_MERGE_C R5, RZ, R5, RZ ;  /* 0x00000005ff05723e */ /* 0x000fe200048070ff */
[----:B------:R2:W-:Y:S04]  /*e610*/  @!P6 STG.E.U8 desc[UR16][R30.64+0x71], R7 ;  /* 0x000071071e00e986 */ /* 0x0005e8000c101110 */
[----:B------:R2:W-:Y:S04]  /*e620*/  @!P2 STG.E.U8 desc[UR16][R28.64+0x78], R9 ;  /* 0x000078091c00a986 */ /* 0x0005e8000c101110 */
[----:B------:R2:W-:Y:S04]  /*e630*/  @!P1 STG.E.U8 desc[UR16][R28.64+0x79], R3 ;  /* 0x000079031c009986 */ /* 0x0005e8000c101110 */
[----:B------:R2:W-:Y:S04]  /*e640*/  @!P3 STG.E.U8 desc[UR16][R30.64+0x78], R11 ;  /* 0x0000780b1e00b986 */ /* 0x0005e8000c101110 */
[----:B------:R2:W-:Y:S02]  /*e650*/  @!P0 STG.E.U8 desc[UR16][R30.64+0x79], R5 ;  /* 0x000079051e008986 */ /* 0x0005e4000c101110 */
.L_x_295:
[----:B------:R-:W-:Y:S05]  /*e660*/  BSYNC B0 ;  /* 0x0000000000007941 */ /* 0x000fea0003800000 */
.L_x_37:
[----:B0-2---:R-:W2:Y:S04]  /*e670*/  LDL.LU R3, [R1+0x80] ;  /* 0x0000800001037983 */ /* 0x005ea80000300800 */
[----:B-----5:R-:W2:Y:S01]  /*e680*/  LDL.LU R2, [R1+0x84] ;  /* 0x0000840001027983 */ /* 0x020ea20000300800 */
[----:B------:R-:W-:Y:S01]  /*e690*/  ULDC UR6, c[0x0][0xc] ;  /* 0x0000030000067ab9 */ /* 0x000fe20000000800 */
[----:B------:R-:W-:Y:S01]  /*e6a0*/  ULDC UR7, c[0x0][0x10] ;  /* 0x0000040000077ab9 */ /* 0x000fe20000000800 */
[----:B------:R-:W2:Y:S01]  /*e6b0*/  LDC R5, c[0x0][0x14] ;  /* 0x00000500ff057b82 */ /* 0x000ea20000000800 */
[----:B------:R-:W-:Y:S01]  /*e6c0*/  UIMAD.WIDE.U32 UR6, UR6, UR7, URZ ;  /* 0x00000007060672a5 */ /* 0x000fe2000f8e003f */
[----:B------:R-:W-:Y:S01]  /*e6d0*/  PRMT R0, RZ, 0x7610, R0 ;  /* 0x00007610ff007816 */ /* 0x000fe20000000000 */
[----:B------:R-:W-:-:S04]  /*e6e0*/  UMOV UR22, 0xffffffff ;  /* 0xffffffff00167882 */ /* 0x000fc80000000000 */
[----:B--2---:R-:W-:-:S04]  /*e6f0*/  IMAD.WIDE.U32 R2, R5, UR6, R2 ;  /* 0x0000000605027c25 */ /* 0x004fc8000f8e0002 */
[----:B------:R-:W-:Y:S01]  /*e700*/  IMAD R5, R5, UR7, RZ ;  /* 0x0000000705057c24 */ /* 0x000fe2000f8e02ff */
[----:B------:R-:W-:Y:S01]  /*e710*/  ULDC.64 UR6, c[0x0][0x650] ;  /* 0x0001940000067ab9 */ /* 0x000fe20000000a00 */
[----:B------:R-:W-:Y:S01]  /*e720*/  IMAD.MOV.U32 R19, RZ, RZ, R2 ;  /* 0x000000ffff137224 */ /* 0x000fe200078e0002 */
[----:B------:R-:W-:Y:S01]  /*e730*/  ISETP.GE.U32.AND P0, PT, R2, UR6, PT ;  /* 0x0000000602007c0c */ /* 0x000fe2000bf06070 */
[----:B------:R-:W-:Y:S02]  /*e740*/  IMAD.IADD R22, R3, 0x1, R5 ;  /* 0x0000000103167824 */ /* 0x000fe400078e0205 */
[----:B------:R-:W-:-:S03]  /*e750*/  IMAD.MOV.U32 R2, RZ, RZ, -0x1 ;  /* 0xffffffffff027424 */ /* 0x000fc600078e00ff */
[----:B------:R0:W-:Y:S01]  /*e760*/  STL [R1+0x80], R22 ;  /* 0x0000801601007387 */ /* 0x0001e20000100800 */
[----:B------:R-:W-:-:S03]  /*e770*/  ISETP.GE.U32.AND.EX P0, PT, R22, UR7, PT, P0 ;  /* 0x0000000716007c0c */ /* 0x000fc6000bf06100 */
[----:B------:R0:W-:Y:S04]  /*e780*/  STL [R1+0x84], R19 ;  /* 0x0000841301007387 */ /* 0x0001e80000100800 */
[----:B------:R0:W-:Y:S06]  /*e790*/  STL [R1+0x88], R2 ;  /* 0x0000880201007387 */ /* 0x0001ec0000100800 */
[----:B------:R-:W-:Y:S05]  /*e7a0*/  @P0 BRA `(.L_x_296) ;  /* 0x00000004006c0947 */ /* 0x000fea0003800000 */
[----:B------:R-:W2:Y:S01]  /*e7b0*/  S2R R14, SR_CTAID.X ;  /* 0x00000000000e7919 */ /* 0x000ea20000002500 */
[----:B------:R-:W5:Y:S01]  /*e7c0*/  LDC.64 R8, c[0x0][0x628] ;  /* 0x00018a00ff087b82 */ /* 0x000f620000000a00 */
[----:B------:R-:W-:Y:S01]  /*e7d0*/  ULDC UR6, c[0x0][0x150] ;  /* 0x0000540000067ab9 */ /* 0x000fe20000000800 */
[----:B------:R-:W-:Y:S01]  /*e7e0*/  IMAD.MOV.U32 R6, RZ, RZ, R19 ;  /* 0x000000ffff067224 */ /* 0x000fe200078e0013 */
[----:B------:R-:W0:Y:S01]  /*e7f0*/  S2R R16, SR_CTAID.Y ;  /* 0x0000000000107919 */ /* 0x000e220000002600 */
[----:B------:R-:W-:-:S04]  /*e800*/  IMAD.MOV.U32 R7, RZ, RZ, R22 ;  /* 0x000000ffff077224 */ /* 0x000fc800078e0016 */
[----:B------:R-:W0:Y:S08]  /*e810*/  LDC R17, c[0x0][0x144] ;  /* 0x00005100ff117b82 */ /* 0x000e300000000800 */
[----:B------:R-:W0:Y:S08]  /*e820*/  LDC R10, c[0x0][0x630] ;  /* 0x00018c00ff0a7b82 */ /* 0x000e300000000800 */
[----:B------:R-:W0:Y:S01]  /*e830*/  LDC.64 R12, c[0x0][0x620] ;  /* 0x00018800ff0c7b82 */ /* 0x000e220000000a00 */
[----:B-----5:R-:W-:-:S04]  /*e840*/  ISETP.NE.U32.AND P0, PT, R8, RZ, PT ;  /* 0x000000ff0800720c */ /* 0x020fc80003f05070 */
[----:B------:R-:W-:Y:S02]  /*e850*/  ISETP.NE.AND.EX P0, PT, R9, RZ, PT, P0 ;  /* 0x000000ff0900720c */ /* 0x000fe40003f05300 */
[----:B--2---:R-:W-:-:S05]  /*e860*/  I2FP.F32.U32 R0, R14 ;  /* 0x0000000e00007245 */ /* 0x004fca0000201000 */
[----:B------:R-:W-:-:S04]  /*e870*/  FMUL R0, R0, UR6 ;  /* 0x0000000600007c20 */ /* 0x000fc80008400000 */
[----:B------:R2:W0:Y:S02]  /*e880*/  F2I.U32.TRUNC.NTZ R15, R0 ;  /* 0x00000000000f7305 */ /* 0x000424000020f000 */
[----:B------:R-:W-:Y:S05]  /*e890*/  @!P0 BRA `(.L_x_297) ;  /* 0x0000000000288947 */ /* 0x000fea0003800000 */
[----:B--2---:R-:W2:Y:S02]  /*e8a0*/  LDC R0, c[0x0][0x634] ;  /* 0x00018d00ff007b82 */ /* 0x004ea40000000800 */
[----:B--2---:R-:W-:-:S05]  /*e8b0*/  IADD3 R7, P0, R19, R0, RZ ;  /* 0x0000000013077210 */ /* 0x004fca0007f1e0ff */
[----:B------:R-:W-:-:S04]  /*e8c0*/  IMAD.X R11, RZ, RZ, R22, P0 ;  /* 0x000000ffff0b7224 */ /* 0x000fc800000e0616 */
[----:B0-----:R-:W-:-:S04]  /*e8d0*/  IMAD.WIDE.U32 R2, R11, R8, RZ ;  /* 0x000000080b027225 */ /* 0x001fc800078e00ff */
[----:B------:R-:W-:-:S04]  /*e8e0*/  IMAD.WIDE.U32 R4, P0, R7, R9, R2 ;  /* 0x0000000907047225 */ /* 0x000fc80007800002 */
[----:B------:R-:W-:-:S04]  /*e8f0*/  IMAD.WIDE.U32 R2, R7, R8, RZ ;  /* 0x0000000807027225 */ /* 0x000fc800078e00ff */
[----:B------:R-:W-:Y:S01]  /*e900*/  IMAD.X R7, RZ, RZ, RZ, P0 ;  /* 0x000000ffff077224 */ /* 0x000fe200000e06ff */
[----:B------:R-:W-:Y:S01]  /*e910*/  IADD3 RZ, P0, R3, R4, RZ ;  /* 0x0000000403ff7210 */ /* 0x000fe20007f1e0ff */
[----:B------:R-:W-:-:S04]  /*e920*/  IMAD.MOV.U32 R6, RZ, RZ, R5 ;  /* 0x000000ffff067224 */ /* 0x000fc800078e0005 */
[----:B------:R-:W-:-:S08]  /*e930*/  IMAD.WIDE.U32.X R6, R11, R9, R6, P0 ;  /* 0x000000090b067225 */ /* 0x000fd000000e0406 */
.L_x_297:
[-CC-:B01----:R-:W-:Y:S01]  /*e940*/  SHF.R.U64 R24, R6, R10.reuse, R7.reuse ;  /* 0x0000000a06187219 */ /* 0x183fe20000001207 */
[----:B------:R-:W0:Y:S01]  /*e950*/  LDC.64 R20, c[0x0][0x640] ;  /* 0x00019000ff147b82 */ /* 0x000e220000000a00 */
[----:B--2---:R-:W-:Y:S01]  /*e960*/  SHF.R.U32.HI R0, RZ, R10, R7 ;  /* 0x0000000aff007219 */ /* 0x004fe20000011607 */
[----:B------:R-:W-:Y:S01]  /*e970*/  IMAD.MOV.U32 R2, RZ, RZ, R19 ;  /* 0x000000ffff027224 */ /* 0x000fe200078e0013 */
[----:B------:R-:W-:Y:S01]  /*e980*/  IADD3 R5, P0, RZ, -R24, RZ ;  /* 0x80000018ff057210 */ /* 0x000fe20007f1e0ff */
[----:B------:R-:W-:Y:S01]  /*e990*/  IMAD.MOV R15, RZ, RZ, -R15 ;  /* 0x000000ffff0f7224 */ /* 0x000fe200078e0a0f */
[----:B------:R-:W-:Y:S01]  /*e9a0*/  ULDC UR6, c[0x0][0x154] ;  /* 0x0000550000067ab9 */ /* 0x000fe20000000800 */
[----:B------:R-:W-:Y:S02]  /*e9b0*/  IMAD.MOV.U32 R7, RZ, RZ, 0x1 ;  /* 0x00000001ff077424 */ /* 0x000fe400078e00ff */
[----:B------:R-:W1:Y:S01]  /*e9c0*/  LDC R4, c[0x0][0x618] ;  /* 0x00018600ff047b82 */ /* 0x000e620000000800 */
[----:B------:R-:W-:-:S02]  /*e9d0*/  IMAD.X R3, RZ, RZ, ~R0, P0 ;  /* 0x000000ffff037224 */ /* 0x000fc400000e0e00 */
[----:B------:R-:W-:Y:S02]  /*e9e0*/  IMAD R15, R17, R15, R14 ;  /* 0x0000000f110f7224 */ /* 0x000fe400078e020e */
[-C--:B------:R-:W-:Y:S02]  /*e9f0*/  IMAD R0, R3, R12.reuse, RZ ;  /* 0x0000000c03007224 */ /* 0x080fe400078e02ff */
[----:B------:R-:W-:Y:S01]  /*ea00*/  IMAD.MOV.U32 R3, RZ, RZ, R22 ;  /* 0x000000ffff037224 */ /* 0x000fe200078e0016 */
[----:B------:R-:W2:Y:S01]  /*ea10*/  LDC R6, c[0x0][0x608] ;  /* 0x00018200ff067b82 */ /* 0x000ea20000000800 */
[----:B------:R-:W-:-:S04]  /*ea20*/  IMAD.WIDE.U32 R2, R5, R12, R2 ;  /* 0x0000000c05027225 */ /* 0x000fc800078e0002 */
[----:B------:R-:W-:-:S03]  /*ea30*/  IMAD R5, R5, R13, R0 ;  /* 0x0000000d05057224 */ /* 0x000fc600078e0200 */
[----:B------:R-:W5:Y:S01]  /*ea40*/  LDC R18, c[0x0][0x658] ;  /* 0x00019600ff127b82 */ /* 0x000f620000000800 */
[----:B------:R-:W-:Y:S01]  /*ea50*/  I2FP.F32.U32 R0, R16 ;  /* 0x0000001000007245 */ /* 0x000fe20000201000 */
[----:B------:R-:W-:Y:S01]  /*ea60*/  IMAD.IADD R3, R3, 0x1, R5 ;  /* 0x0000000103037824 */ /* 0x000fe200078e0205 */
[----:B0-----:R-:W-:Y:S01]  /*ea70*/  ISETP.NE.U32.AND P0, PT, R20, RZ, PT ;  /* 0x000000ff1400720c */ /* 0x001fe20003f05070 */
[----:B------:R-:W-:Y:S02]  /*ea80*/  IMAD.MOV.U32 R5, RZ, RZ, -0x1 ;  /* 0xffffffffff057424 */ /* 0x000fe400078e00ff */
[----:B------:R-:W-:Y:S02]  /*ea90*/  FMUL R0, R0, UR6 ;  /* 0x0000000600007c20 */ /* 0x000fe40008400000 */
[----:B------:R-:W0:Y:S01]  /*eaa0*/  LDC R13, c[0x0][0x148] ;  /* 0x00005200ff0d7b82 */ /* 0x000e220000000800 */
[----:B-1----:R-:W-:Y:S01]  /*eab0*/  SHF.R.U64 R10, R2, R4, R3 ;  /* 0x00000004020a7219 */ /* 0x002fe20000001203 */
[----:B------:R1:W0:Y:S01]  /*eac0*/  F2I.U32.TRUNC.NTZ R12, R0 ;  /* 0x00000000000c7305 */ /* 0x000222000020f000 */
[----:B------:R-:W-:-:S02]  /*ead0*/  ISETP.NE.AND.EX P0, PT, R21, RZ, PT, P0 ;  /* 0x000000ff1500720c */ /* 0x000fc40003f05300 */
[----:B------:R-:W-:-:S03]  /*eae0*/  SHF.R.U32.HI R3, RZ, R4, R3 ;  /* 0x00000004ff037219 */ /* 0x000fc60000011603 */
[----:B------:R-:W0:Y:S01]  /*eaf0*/  LDC R14, c[0x0][0x600] ;  /* 0x00018000ff0e7b82 */ /* 0x000e220000000800 */
[-CC-:B--2---:R-:W-:Y:S02]  /*eb00*/  SHF.R.U64 R8, R10, R6.reuse, R3.reuse ;  /* 0x000000060a087219 */ /* 0x184fe40000001203 */
[----:B------:R-:W-:-:S05]  /*eb10*/  SHF.R.U32.HI R3, RZ, R6, R3 ;  /* 0x00000006ff037219 */ /* 0x000fca0000011603 */
[----:B------:R-:W2:Y:S01]  /*eb20*/  LDC R19, c[0x0][0x648] ;  /* 0x00019200ff137b82 */ /* 0x000ea20000000800 */
[-CC-:B-----5:R-:W-:Y:S02]  /*eb30*/  SHF.R.U64 R11, R8, R18.reuse, R3.reuse ;  /* 0x00000012080b7219 */ /* 0x1a0fe40000001203 */
[-C--:B------:R-:W-:Y:S02]  /*eb40*/  SHF.L.U32 R5, R5, R18.reuse, RZ ;  /* 0x0000001205057219 */ /* 0x080fe400000006ff */
[-C--:B------:R-:W-:Y:S01]  /*eb50*/  SHF.R.U32.HI R3, RZ, R18.reuse, R3 ;  /* 0x00000012ff037219 */ /* 0x080fe20000011603 */
[----:B------:R-:W-:Y:S01]  /*eb60*/  IMAD.MOV.U32 R2, RZ, RZ, R11 ;  /* 0x000000ffff027224 */ /* 0x000fe200078e000b */
[----:B------:R-:W-:Y:S01]  /*eb70*/  SHF.L.U32 R40, R7, R18, RZ ;  /* 0x0000001207287219 */ /* 0x000fe200000006ff */
[----:B------:R-:W0:Y:S01]  /*eb80*/  LDC R22, c[0x0][0x638] ;  /* 0x00018e00ff167b82 */ /* 0x000e220000000800 */
[----:B------:R-:W-:-:S07]  /*eb90*/  LOP3.LUT R17, RZ, R5, RZ, 0x33, !PT ;  /* 0x00000005ff117212 */ /* 0x000fce00078e33ff */
[----:B------:R-:W0:Y:S01]  /*eba0*/  LDC R23, c[0x0][0x610] ;  /* 0x00018400ff177b82 */ /* 0x000e220000000800 */
[----:B-1----:R-:W-:Y:S05]  /*ebb0*/  @!P0 BRA `(.L_x_298) ;  /* 0x0000000000288947 */ /* 0x002fea0003800000 */
        /* <DEDUP_REMOVED lines=10> */
.L_x_298:
[----:B--2---:R-:W-:Y:S01]  /*ec60*/  SHF.R.U64 R0, R2, R19, R3 ;  /* 0x0000001302007219 */ /* 0x004fe20000001203 */
[----:B0-----:R-:W-:Y:S01]  /*ec70*/  VIADD R3, R14, 0xffffffff ;  /* 0xffffffff0e037836 */ /* 0x001fe20000000000 */
[----:B------:R-:W-:Y:S01]  /*ec80*/  LOP3.LUT R5, R8, R17, RZ, 0xc0, !PT ;  /* 0x0000001108057212 */ /* 0x000fe200078ec0ff */
[----:B------:R-:W-:Y:S01]  /*ec90*/  IMAD.MOV R12, RZ, RZ, -R12 ;  /* 0x000000ffff0c7224 */ /* 0x000fe200078e0a0c */
[----:B------:R-:W-:Y:S01]  /*eca0*/  R2UR UR22, R24 ;  /* 0x00000000181672ca */ /* 0x000fe200000e0000 */
[----:B------:R-:W-:Y:S01]  /*ecb0*/  IMAD.MOV R2, RZ, RZ, -R0 ;  /* 0x000000ffff027224 */ /* 0x000fe200078e0a00 */
[----:B------:R-:W-:Y:S01]  /*ecc0*/  LOP3.LUT R3, R10, R3, RZ, 0xc0, !PT ;  /* 0x000000030a037212 */ /* 0x000fe200078ec0ff */
[----:B------:R-:W-:Y:S02]  /*ecd0*/  IMAD R40, R40, R0, R5 ;  /* 0x0000000028287224 */ /* 0x000fe400078e0205 */
[----:B------:R-:W-:Y:S02]  /*ece0*/  @P4 IMAD R15, R13, R12, R16 ;  /* 0x0000000c0d0f4224 */ /* 0x000fe400078e0210 */
[----:B------:R-:W-:-:S02]  /*ecf0*/  IMAD R0, R2, R22, R11 ;  /* 0x0000001602007224 */ /* 0x000fc400078e020b */
[----:B------:R-:W-:Y:S02]  /*ed00*/  IMAD R40, R40, R23, R15 ;  /* 0x0000001728287224 */ /* 0x000fe400078e020f */
[----:B------:R-:W-:Y:S02]  /*ed10*/  IMAD R3, R0, R14, R3 ;  /* 0x0000000e00037224 */ /* 0x000fe400078e0203 */
[----:B------:R-:W-:-:S03]  /*ed20*/  IMAD.MOV.U32 R0, RZ, RZ, 0x1 ;  /* 0x00000001ff007424 */ /* 0x000fc600078e00ff */
[----:B------:R-:W-:Y:S02]  /*ed30*/  SEL R2, R3, R40, !P4 ;  /* 0x0000002803027207 */ /* 0x000fe40006000000 */
[----:B------:R-:W-:-:S03]  /*ed40*/  SEL R40, R40, R3, !P4 ;  /* 0x0000000328287207 */ /* 0x000fc60006000000 */
[----:B------:R2:W-:Y:S04]  /*ed50*/  STL [R1+0x88], R2 ;  /* 0x0000880201007387 */ /* 0x0005e80000100800 */
.L_x_296:
[----:B------:R0:W-:Y:S01]  /*ed60*/  STL [R1+0x8c], R40 ;  /* 0x00008c2801007387 */ /* 0x0001e20000100800 */
[----:B------:R-:W-:-:S13]  /*ed70*/  LOP3.LUT P0, RZ, R0, 0xff, RZ, 0xc0, !PT ;  /* 0x000000ff00ff7812 */ /* 0x000fda000780c0ff */
[----:B0-----:R-:W-:Y:S05]  /*ed80*/  @P0 BRA `(.L_x_299) ;  /* 0xffffff2400600947 */ /* 0x001fea000383ffff */
[----:B------:R-:W-:Y:S05]  /*ed90*/  EXIT ;  /* 0x000000000000794d */ /* 0x000fea0003800000 */
.L_x_7:
[----:B------:R-:W2:Y:S01]  /*eda0*/  LDL R22, [R1+0x84] ;  /* 0x0000840001167983 */ /* 0x000ea20000100800 */
[----:B------:R-:W-:-:S03]  /*edb0*/  ULDC.64 UR4, c[0x0][0x650] ;  /* 0x0001940000047ab9 */ /* 0x000fc60000000a00 */
[----:B0-----:R-:W3:Y:S01]  /*edc0*/  LDL R23, [R1+0x80] ;  /* 0x0000800001177983 */ /* 0x001ee20000100800 */
[----:B------:R-:W-:Y:S01]  /*edd0*/  PRMT R4, RZ, 0x7610, R4 ;  /* 0x00007610ff047816 */ /* 0x000fe20000000004 */
[----:B------:R-:W-:Y:S02]  /*ede0*/  IMAD.MOV.U32 R5, RZ, RZ, -0x1 ;  /* 0xffffffffff057424 */ /* 0x000fe400078e00ff */
[----:B------:R-:W-:Y:S02]  /*edf0*/  IMAD.MOV.U32 R7, RZ, RZ, -0x1 ;  /* 0xffffffffff077424 */ /* 0x000fe400078e00ff */
[----:B------:R-:W-:Y:S01]  /*ee00*/  IMAD.MOV.U32 R6, RZ, RZ, -0x1 ;  /* 0xffffffffff067424 */ /* 0x000fe200078e00ff */
[----:B--2---:R-:W-:-:S04]  /*ee10*/  ISETP.GE.U32.AND P0, PT, R22, UR4, PT ;  /* 0x0000000416007c0c */ /* 0x004fc8000bf06070 */
[----:B---3--:R-:W-:-:S13]  /*ee20*/  ISETP.GE.U32.AND.EX P0, PT, R23, UR5, PT, P0 ;  /* 0x0000000517007c0c */ /* 0x008fda000bf06100 */
[----:B------:R-:W-:Y:S05]  /*ee30*/  @P0 BRA `(.L_x_300) ;  /* 0x00000004002c0947 */ /* 0x000fea0003800000 */
[----:B------:R-:W0:Y:S01]  /*ee40*/  LDC.64 R14, c[0x0][0x628] ;  /* 0x00018a00ff0e7b82 */ /* 0x000e220000000a00 */
[----:B------:R-:W-:Y:S02]  /*ee50*/  IMAD.MOV.U32 R8, RZ, RZ, R22 ;  /* 0x000000ffff087224 */ /* 0x000fe400078e0016 */
[----:B------:R-:W-:-:S05]  /*ee60*/  IMAD.MOV.U32 R9, RZ, RZ, R23 ;  /* 0x000000ffff097224 */ /* 0x000fca00078e0017 */
[----:B------:R-:W1:Y:S08]  /*ee70*/  LDC R10, c[0x0][0x630] ;  /* 0x00018c00ff0a7b82 */ /* 0x000e700000000800 */
[----:B------:R-:W2:Y:S01]  /*ee80*/  LDC.64 R16, c[0x0][0x620] ;  /* 0x00018800ff107b82 */ /* 0x000ea20000000a00 */
[----:B0-----:R-:W-:-:S04]  /*ee90*/  ISETP.NE.U32.AND P0, PT, R14, RZ, PT ;  /* 0x000000ff0e00720c */ /* 0x001fc80003f05070 */
[----:B------:R-:W-:-:S13]  /*eea0*/  ISETP.NE.AND.EX P0, PT, R15, RZ, PT, P0 ;  /* 0x000000ff0f00720c */ /* 0x000fda0003f05300 */
[----:B-12---:R-:W-:Y:S05]  /*eeb0*/  @!P0 BRA `(.L_x_301) ;  /* 0x0000000000288947 */ /* 0x006fea0003800000 */
[----:B------:R-:W0:Y:S02]  /*eec0*/  LDC R4, c[0x0][0x634] ;  /* 0x00018d00ff047b82 */ /* 0x000e240000000800 */
[----:B0-----:R-:W-:-:S05]  /*eed0*/  IADD3 R9, P0, R22, R4, RZ ;  /* 0x0000000416097210 */ /* 0x001fca0007f1e0ff */
        /* <DEDUP_REMOVED lines=8> */
.L_x_301:
[----:B------:R-:W0:Y:S01]  /*ef60*/  LDC.64 R20, c[0x0][0x640] ;  /* 0x00019000ff147b82 */ /* 0x000e220000000a00 */
[-CC-:B------:R-:W-:Y:S02]  /*ef70*/  SHF.R.U64 R14, R8, R10.reuse, R9.reuse ;  /* 0x0000000a080e7219 */ /* 0x180fe40000001209 */
[----:B------:R-:W-:Y:S02]  /*ef80*/  SHF.R.U32.HI R4, RZ, R10, R9 ;  /* 0x0000000aff047219 */ /* 0x000fe40000011609 */
[----:B------:R-:W-:-:S03]  /*ef90*/  IADD3 R7, P0, RZ, -R14, RZ ;  /* 0x8000000eff077210 */ /* 0x000fc60007f1e0ff */
[----:B------:R-:W1:Y:S02]  /*efa0*/  LDC R8, c[0x0][0x618] ;  /* 0x00018600ff087b82 */ /* 0x000e640000000800 */
[----:B------:R-:W-:Y:S02]  /*efb0*/  IMAD.X R5, RZ, RZ, ~R4, P0 ;  /* 0x000000ffff057224 */ /* 0x000fe400000e0e04 */
[----:B------:R-:W-:Y:S02]  /*efc0*/  IMAD.MOV.U32 R4, RZ, RZ, R22 ;  /* 0x000000ffff047224 */ /* 0x000fe400078e0016 */
[-C--:B------:R-:W-:Y:S02]  /*efd0*/  IMAD R6, R5, R16.reuse, RZ ;  /* 0x0000001005067224 */ /* 0x080fe400078e02ff */
[----:B------:R-:W2:Y:S01]  /*efe0*/  LDC R18, c[0x0][0x608] ;  /* 0x00018200ff127b82 */ /* 0x000ea20000000800 */
[----:B------:R-:W-:Y:S02]  /*eff0*/  IMAD.MOV.U32 R5, RZ, RZ, R23 ;  /* 0x000000ffff057224 */ /* 0x000fe400078e0017 */
[----:B------:R-:W-:-:S05]  /*f000*/  IMAD.WIDE.U32 R4, R7, R16, R4 ;  /* 0x0000001007047225 */ /* 0x000fca00078e0004 */
[----:B------:R-:W3:Y:S01]  /*f010*/  LDC R19, c[0x0][0x658] ;  /* 0x00019600ff137b82 */ /* 0x000ee20000000800 */
[----:B------:R-:W-:Y:S01]  /*f020*/  IMAD R7, R7, R17, R6 ;  /* 0x0000001107077224 */ /* 0x000fe200078e0206 */
[----:B0-----:R-:W-:Y:S01]  /*f030*/  ISETP.NE.U32.AND P0, PT, R20, RZ, PT ;  /* 0x000000ff1400720c */ /* 0x001fe20003f05070 */
[----:B------:R-:W-:Y:S02]  /*f040*/  IMAD.MOV.U32 R6, RZ, RZ, -0x1 ;  /* 0xffffffffff067424 */ /* 0x000fe400078e00ff */
[----:B------:R-:W-:Y:S01]  /*f050*/  IMAD.IADD R5, R5, 0x1, R7 ;  /* 0x0000000105057824 */ /* 0x000fe200078e0207 */
[----:B------:R-:W-:Y:S02]  /*f060*/  ISETP.NE.AND.EX P0, PT, R21, RZ, PT, P0 ;  /* 0x000000ff1500720c */ /* 0x000fe40003f05300 */
[----:B------:R-:W0:Y:S02]  /*f070*/  LDC R17, c[0x0][0x600] ;  /* 0x00018000ff117b82 */ /* 0x000e240000000800 */
[----:B-1----:R-:W-:-:S02]  /*f080*/  SHF.R.U64 R10, R4, R8, R5 ;  /* 0x00000008040a7219 */ /* 0x002fc40000001205 */
[----:B------:R-:W-:-:S04]  /*f090*/  SHF.R.U32.HI R5, RZ, R8, R5 ;  /* 0x00000008ff057219 */ /* 0x000fc80000011605 */
[----:B------:R-:W1:Y:S01]  /*f0a0*/  LDC R22, c[0x0][0x648] ;  /* 0x00019200ff167b82 */ /* 0x000e620000000800 */
[-CC-:B--2---:R-:W-:Y:S02]  /*f0b0*/  SHF.R.U64 R15, R10, R18.reuse, R5.reuse ;  /* 0x000000120a0f7219 */ /* 0x184fe40000001205 */
[----:B------:R-:W-:Y:S01]  /*f0c0*/  SHF.R.U32.HI R4, RZ, R18, R5 ;  /* 0x00000012ff047219 */ /* 0x000fe20000011605 */
[----:B------:R-:W-:-:S04]  /*f0d0*/  IMAD.MOV.U32 R18, RZ, RZ, 0x1 ;  /* 0x00000001ff127424 */ /* 0x000fc800078e00ff */
[----:B------:R-:W2:Y:S01]  /*f0e0*/  LDC R23, c[0x0][0x638] ;  /* 0x00018e00ff177b82 */ /* 0x000ea20000000800 */
[-CC-:B---3--:R-:W-:Y:S02]  /*f0f0*/  SHF.R.U64 R16, R15, R19.reuse, R4.reuse ;  /* 0x000000130f107219 */ /* 0x188fe40000001204 */
[-C--:B------:R-:W-:Y:S02]  /*f100*/  SHF.L.U32 R6, R6, R19.reuse, RZ ;  /* 0x0000001306067219 */ /* 0x080fe400000006ff */
[----:B------:R-:W-:Y:S01]  /*f110*/  SHF.R.U32.HI R5, RZ, R19, R4 ;  /* 0x00000013ff057219 */ /* 0x000fe20000011604 */
[----:B------:R-:W-:Y:S01]  /*f120*/  IMAD.MOV.U32 R4, RZ, RZ, R16 ;  /* 0x000000ffff047224 */ /* 0x000fe200078e0010 */
[----:B------:R-:W-:Y:S01]  /*f130*/  LOP3.LUT R24, RZ, R6, RZ, 0x33, !PT ;  /* 0x00000006ff187212 */ /* 0x000fe200078e33ff */
[----:B------:R-:W3:Y:S01]  /*f140*/  LDC R25, c[0x0][0x610] ;  /* 0x00018400ff197b82 */ /* 0x000ee20000000800 */
[----:B------:R-:W-:Y:S05]  /*f150*/  @!P0 BRA `(.L_x_302) ;  /* 0x0000000000288947 */ /* 0x000fea0003800000 */
        /* <DEDUP_REMOVED lines=10> */
.L_x_302:
[----:B-1----:R-:W-:Y:S01]  /*f200*/  SHF.R.U64 R4, R4, R22, R5 ;  /* 0x0000001604047219 */ /* 0x002fe20000001205 */
[----:B0-----:R-:W-:Y:S01]  /*f210*/  VIADD R7, R17, 0xffffffff ;  /* 0xffffffff11077836 */ /* 0x001fe20000000000 */
[----:B------:R-:W-:Y:S01]  /*f220*/  SHF.L.U32 R18, R18, R19, RZ ;  /* 0x0000001312127219 */ /* 0x000fe200000006ff */
[----:B------:R-:W-:Y:S01]  /*f230*/  @P4 IMAD R0, R11, R12, R2 ;  /* 0x0000000c0b004224 */ /* 0x000fe200078e0202 */
[----:B------:R-:W-:Y:S01]  /*f240*/  LOP3.LUT R3, R15, R24, RZ, 0xc0, !PT ;  /* 0x000000180f037212 */ /* 0x000fe200078ec0ff */
[----:B------:R-:W-:Y:S01]  /*f250*/  IMAD.MOV R5, RZ, RZ, -R4 ;  /* 0x000000ffff057224 */ /* 0x000fe200078e0a04 */
[----:B------:R-:W-:Y:S01]  /*f260*/  LOP3.LUT R7, R10, R7, RZ, 0xc0, !PT ;  /* 0x000000070a077212 */ /* 0x000fe200078ec0ff */
[----:B------:R-:W-:Y:S02]  /*f270*/  IMAD.MOV.U32 R6, RZ, RZ, R14 ;  /* 0x000000ffff067224 */ /* 0x000fe400078e000e */
[----:B------:R-:W-:Y:S02]  /*f280*/  IMAD R3, R18, R4, R3 ;  /* 0x0000000412037224 */ /* 0x000fe400078e0203 */
[----:B--2---:R-:W-:-:S02]  /*f290*/  IMAD R2, R5, R23, R16 ;  /* 0x0000001705027224 */ /* 0x004fc400078e0210 */
[----:B---3--:R-:W-:Y:S02]  /*f2a0*/  IMAD R0, R3, R25, R0 ;  /* 0x0000001903007224 */ /* 0x008fe400078e0200 */
[----:B------:R-:W-:Y:S02]  /*f2b0*/  IMAD R5, R2, R17, R7 ;  /* 0x0000001102057224 */ /* 0x000fe400078e0207 */
[----:B------:R-:W-:-:S03]  /*f2c0*/  IMAD.MOV.U32 R4, RZ, RZ, 0x1 ;  /* 0x00000001ff047424 */ /* 0x000fc600078e00ff */
[----:B------:R-:W-:Y:S02]  /*f2d0*/  SEL R7, R5, R0, !P4 ;  /* 0x0000000005077207 */ /* 0x000fe40006000000 */
[----:B------:R-:W-:-:S07]  /*f2e0*/  SEL R5, R0, R5, !P4 ;  /* 0x0000000500057207 */ /* 0x000fce0006000000 */
.L_x_300:
[----:B------:R-:W-:-:S08]  /*f2f0*/  NOP ;  /* 0x0000000000007918 */ /* 0x000fd00000000000 */
[----:B------:R-:W0:-:S00]  /*f300*/  USETMAXREG.DEALLOC.CTAPOOL 0x28 ;  /* 0x00000028000079c8 */ /* 0x000e0000080e0500 */
[----:B------:R-:W-:-:S13]  /*f310*/  ISETP.NE.AND P0, PT, RZ, UR8, PT ;  /* 0x00000008ff007c0c */ /* 0x000fda000bf05270 */
[----:B------:R-:W-:Y:S05]  /*f320*/  @P0 EXIT ;  /* 0x000000000000094d */ /* 0x000fea0003800000 */
[----:B0-----:R-:W-:Y:S01]  /*f330*/  LOP3.LUT P0, RZ, R4, 0xff, RZ, 0xc0, !PT ;  /* 0x000000ff04ff7812 */ /* 0x001fe2000780c0ff */
[----:B------:R-:W-:Y:S02]  /*f340*/  IMAD.MOV.U32 R0, RZ, RZ, 0x1 ;  /* 0x00000001ff007424 */ /* 0x000fe400078e00ff */
[----:B------:R-:W-:-:S10]  /*f350*/  IMAD.MOV.U32 R8, RZ, RZ, RZ ;  /* 0x000000ffff087224 */ /* 0x000fd400078e00ff */
[----:B------:R-:W-:Y:S05]  /*f360*/  @!P0 BRA `(.L_x_303) ;  /* 0x0000000c009c8947 */ /* 0x000fea0003800000 */
[----:B------:R-:W0:Y:S01]  /*f370*/  S2UR UR8, SR_CgaCtaId ;  /* 0x00000000000879c3 */ /* 0x000e220000008800 */
[----:B------:R-:W-:Y:S01]  /*f380*/  ULDC UR4, c[0x0][0x28c] ;  /* 0x0000a30000047ab9 */ /* 0x000fe20000000800 */
[----:B------:R-:W-:Y:S01]  /*f390*/  ULDC UR5, c[0x0][0x600] ;  /* 0x0001800000057ab9 */ /* 0x000fe20000000800 */
[----:B------:R-:W-:Y:S01]  /*f3a0*/  UIADD3 UR14, UR4, 0x1f, URZ ;  /* 0x0000001f040e7890 */ /* 0x000fe2000fffe03f */
[----:B------:R-:W-:Y:S01]  /*f3b0*/  BSSY B0, `(.L_x_303) ;  /* 0x00000e2000007945 */ /* 0x000fe20003800000 */
[----:B------:R-:W-:Y:S01]  /*f3c0*/  ULDC UR11, c[0x0][0x658] ;  /* 0x00019600000b7ab9 */ /* 0x000fe20000000800 */
[----:B------:R-:W-:Y:S01]  /*f3d0*/  UMOV UR12, 0xffffffff ;  /* 0xffffffff000c7882 */ /* 0x000fe20000000000 */
[----:B------:R-:W-:Y:S01]  /*f3e0*/  UMOV UR16, 0x1 ;  /* 0x0000000100107882 */ /* 0x000fe20000000000 */
[----:B------:R-:W-:Y:S01]  /*f3f0*/  USHF.R.S32.HI UR15, URZ, 0x1f, UR14 ;  /* 0x0000001f3f0f7899 */ /* 0x000fe2000801140e */
[----:B------:R-:W-:Y:S01]  /*f400*/  IMAD.MOV.U32 R9, RZ, RZ, 0x1 ;  /* 0x00000001ff097424 */ /* 0x000fe200078e00ff */
[----:B------:R-:W-:Y:S01]  /*f410*/  ULDC UR9, c[0x0][0xc] ;  /* 0x0000030000097ab9 */ /* 0x000fe20000000800 */
[----:B------:R-:W-:Y:S01]  /*f420*/  UIADD3 UR4, UR5, -0x1, URZ ;  /* 0xffffffff05047890 */ /* 0x000fe2000fffe03f */
[----:B------:R-:W-:Y:S01]  /*f430*/  IMAD.MOV.U32 R0, RZ, RZ, 0x1 ;  /* 0x00000001ff007424 */ /* 0x000fe200078e00ff */
[----:B------:R-:W-:Y:S01]  /*f440*/  USHF.L.U32 UR18, UR12, UR11, URZ ;  /* 0x0000000b0c127299 */ /* 0x000fe2000800063f */
[----:B------:R-:W-:Y:S01]  /*f450*/  IMAD.MOV.U32 R8, RZ, RZ, RZ ;  /* 0x000000ffff087224 */ /* 0x000fe200078e00ff */
[----:B------:R-:W-:Y:S01]  /*f460*/  USHF.L.U32 UR5, UR16, UR11, URZ ;  /* 0x0000000b10057299 */ /* 0x000fe2000800063f */
[----:B------:R-:W-:Y:S01]  /*f470*/  ULDC UR12, c[0x0][0x10] ;  /* 0x00000400000c7ab9 */ /* 0x000fe20000000800 */
[----:B------:R-:W-:Y:S01]  /*f480*/  ULEA.HI UR15, UR15, UR14, URZ, 0x5 ;  /* 0x0000000e0f0f7291 */ /* 0x000fe2000f8f283f */
[----:B------:R-:W-:Y:S01]  /*f490*/  UMOV UR22, 0x5 ;  /* 0x0000000500167882 */ /* 0x000fe20000000000 */
[----:B------:R-:W-:-:S02]  /*f4a0*/  ULOP3.LUT UR29, UR13, 0x2, URZ, 0xfc, !UPT ;  /* 0x000000020d1d7892 */ /* 0x000fc4000f8efc3f */
[----:B------:R-:W-:Y:S02]  /*f4b0*/  USHF.R.S32.HI UR19, URZ, 0x5, UR15 ;  /* 0x000000053f137899 */ /* 0x000fe4000801140f */
[----:B0-----:R-:W-:Y:S02]  /*f4c0*/  ULOP3.LUT UR10, UR8, 0x1, URZ, 0xc0, !UPT ;  /* 0x00000001080a7892 */ /* 0x001fe4000f8ec03f */
[----:B------:R-:W-:Y:S02]  /*f4d0*/  USHF.R.U32.HI UR30, URZ, 0x1, UR8 ;  /* 0x000000013f1e7899 */ /* 0x000fe40008011608 */
[----:B------:R-:W-:Y:S02]  /*f4e0*/  USHF.L.U32 UR6, UR8, 0x6, URZ ;  /* 0x0000000608067899 */ /* 0x000fe4000800063f */
[----:B------:R-:W-:Y:S02]  /*f4f0*/  USHF.L.U32 UR7, UR8, 0xb, URZ ;  /* 0x0000000b08077899 */ /* 0x000fe4000800063f */
[----:B------:R-:W-:-:S02]  /*f500*/  ULOP3.LUT UR8, UR8, 0xfffffffe, URZ, 0xc0, !UPT ;  /* 0xfffffffe08087892 */ /* 0x000fc4000f8ec03f */
[----:B------:R-:W-:Y:S02]  /*f510*/  UISETP.GT.U32.AND UP0, UPT, UR10, 0xffff, UPT ;  /* 0x0000ffff0a00788c */ /* 0x000fe4000bf04070 */
[----:B------:R-:W-:Y:S02]  /*f520*/  USHF.L.U32 UR20, UR16, UR8, URZ ;  /* 0x0000000810147299 */ /* 0x000fe4000800063f */
[----:B------:R-:W-:Y:S02]  /*f530*/  ULOP3.LUT UR11, UR8, 0x1, URZ, 0xfc, !UPT ;  /* 0x00000001080b7892 */ /* 0x000fe4000f8efc3f */
[----:B------:R-:W-:Y:S02]  /*f540*/  UIMAD.WIDE.U32 UR8, UR9, UR12, URZ ;  /* 0x0000000c090872a5 */ /* 0x000fe4000f8e003f */
[----:B------:R-:W-:Y:S01]  /*f550*/  USEL UR10, UR10, 0xffff, !UP0 ;  /* 0x0000ffff0a0a7887 */ /* 0x000fe2000c000000 */
[----:B------:R-:W-:Y:S01]  /*f560*/  ULDC UR12, c[0x0][0x14] ;  /* 0x00000500000c7ab9 */ /* 0x000fe20000000800 */
[----:B------:R-:W-:-:S02]  /*f570*/  USHF.L.U32 UR11, UR16, UR11, URZ ;  /* 0x0000000b100b7299 */ /* 0x000fc4000800063f */
[----:B------:R-:W-:Y:S02]  /*f580*/  UIMAD.WIDE.U32 UR24, UR8, UR12, URZ ;  /* 0x0000000c081872a5 */ /* 0x000fe4000f8e003f */
[----:B------:R-:W-:Y:S02]  /*f590*/  UIMAD UR21, UR9, UR12, URZ ;  /* 0x0000000c091572a4 */ /* 0x000fe4000f8e023f */
[----:B------:R-:W-:Y:S02]  /*f5a0*/  ULOP3.LUT UR10, UR10, 0xffff, URZ, 0xc0, !UPT ;  /* 0x0000ffff0a0a7892 */ /* 0x000fe4000f8ec03f */
[----:B------:R-:W-:Y:S02]  /*f5b0*/  ULOP3.LUT UR6, UR6, 0x40, URZ, 0xc0, !UPT ;  /* 0x0000004006067892 */ /* 0x000fe4000f8ec03f */
[----:B------:R-:W-:Y:S02]  /*f5c0*/  ULOP3.LUT UR7, UR7, 0x800, URZ, 0xc0, !UPT ;  /* 0x0000080007077892 */ /* 0x000fe4000f8ec03f */
[----:B------:R-:W-:-:S02]  /*f5d0*/  ULOP3.LUT UR18, URZ, UR18, URZ, 0x33, !UPT ;  /* 0x000000123f127292 */ /* 0x000fc4000f8e333f */
[----:B------:R-:W-:Y:S02]  /*f5e0*/  ULOP3.LUT UR20, UR20, UR11, URZ, 0xfc, !UPT ;  /* 0x0000000b14147292 */ /* 0x000fe4000f8efc3f */
[----:B------:R-:W-:Y:S02]  /*f5f0*/  UIADD3 UR21, UR25, UR21, URZ ;  /* 0x0000001519157290 */ /* 0x000fe4000fffe03f */
[----:B------:R-:W-:Y:S02]  /*f600*/  USHF.L.U32 UR22, UR22, UR10, URZ ;  /* 0x0000000a16167299 */ /* 0x000fe4000800063f */
[----:B------:R-:W-:Y:S01]  /*f610*/  UIADD3 UR31, UR19, 0x1, URZ ;  /* 0x00000001131f7890 */ /* 0x000fe2000fffe03f */
[----:B------:R-:W-:-:S11]  /*f620*/  ULDC.64 UR32, c[0x0][0x198] ;  /* 0x0000660000207ab9 */ /* 0x000fd60000000a00 */
.L_x_314:
[----:B------:R-:W-:-:S03]  /*f630*/  UMOV UR8, 0xffffffff ;  /* 0xffffffff00087882 */ /* 0x000fc60000000000 */
[----:B------:R-:W-:Y:S05]  /*f640*/  BRA.DIV UR8, `(.L_x_304) ;  /* 0x0000001208047947 */ /* 0x000fea000b800000 */
[----:B------:R-:W-:-:S13]  /*f650*/  ELECT P0, URZ, PT ;  /* 0x00000000003f782f */ /* 0x000fda0003800000 */
.L_x_326:
[----:B------:R-:W0:Y:S01]  /*f660*/  LDC R2, c[0x0][0x28c] ;  /* 0x0000a300ff027b82 */ /* 0x000e220000000800 */
[----:B------:R-:W-:Y:S01]  /*f670*/  BSSY B1, `(.L_x_305) ;  /* 0x000003d000017945 */ /* 0x000fe20003800000 */
[----:B0-----:R-:W-:-:S13]  /*f680*/  ISETP.LT.OR P0, PT, R2, 0x1, !P0 ;  /* 0x000000010200780c */ /* 0x001fda0004701670 */
[----:B------:R-:W-:Y:S05]  /*f690*/  @P0 BRA `(.L_x_306) ;  /* 0x0000000000e80947 */ /* 0x000fea0003800000 */
[----:B------:R-:W-:Y:S01]  /*f6a0*/  LEA R5, R5, UR30, 0x1 ;  /* 0x0000001e05057c11 */ /* 0x000fe2000f8e08ff */
[----:B------:R-:W-:Y:S01]  /*f6b0*/  IMAD.MOV.U32 R13, RZ, RZ, RZ ;  /* 0x000000ffff0d7224 */ /* 0x000fe200078e00ff */
[----:B------:R-:W-:Y:S01]  /*f6c0*/  LEA R7, R7, UR6, 0x7 ;  /* 0x0000000607077c11 */ /* 0x000fe2000f8e38ff */
[----:B------:R-:W-:Y:S02]  /*f6d0*/  IMAD.U32 R14, RZ, RZ, UR31 ;  /* 0x0000001fff0e7e24 */ /* 0x000fe4000f8e00ff */
[----:B------:R-:W-:Y:S02]  /*f6e0*/  IMAD.MOV.U32 R2, RZ, RZ, R0 ;  /* 0x000000ffff027224 */ /* 0x000fe400078e0000 */
[----:B------:R-:W-:Y:S02]  /*f6f0*/  IMAD.MOV.U32 R3, RZ, RZ, R8 ;  /* 0x000000ffff037224 */ /* 0x000fe400078e0008 */
[----:B------:R-:W-:-:S07]  /*f700*/  IMAD.SHL.U32 R10, R5, 0x80, RZ ;  /* 0x00000080050a7824 */ /* 0x000fce00078e00ff */
.L_x_309:
[----:B------:R-:W0:Y:S01]  /*f710*/  S2R R5, SR_CgaCtaId ;  /* 0x0000000000057919 */ /* 0x000e220000008800 */
[----:B------:R-:W-:Y:S01]  /*f720*/  MOV R4, 0x400 ;  /* 0x0000040000047802 */ /* 0x000fe20000000f00 */
[----:B------:R-:W1:Y:S03]  /*f730*/  S2R R15, SR_TID.X ;  /* 0x00000000000f7919 */ /* 0x000e660000002100 */
[----:B0-----:R-:W-:Y:S02]  /*f740*/  LEA R12, R5, R4, 0x18 ;  /* 0x00000004050c7211 */ /* 0x001fe400078ec0ff */
[----:B------:R-:W-:Y:S02]  /*f750*/  SHF.L.U32 R4, R2, 0x1f, RZ ;  /* 0x0000001f02047819 */ /* 0x000fe400000006ff */
[----:B-1----:R-:W-:Y:S01]  /*f760*/  LOP3.LUT P1, RZ, R15, 0x7f, RZ, 0xc0, !PT ;  /* 0x0000007f0fff7812 */ /* 0x002fe2000782c0ff */
[----:B------:R-:W-:-:S04]  /*f770*/  IMAD R11, R3, 0x8, R12 ;  /* 0x00000008030b7824 */ /* 0x000fc800078e020c */
[----:B------:R-:W0:Y:S08]  /*f780*/  SYNCS.PHASECHK.TRANS64.TRYWAIT P0, [R11+URZ+0x28], R4 ;  /* 0x000028040b0075a7 */ /* 0x000e30000800017f */
[----:B------:R-:W1:Y:S01]  /*f790*/  @!P1 LDC R5, c[0x0][0x500] ;  /* 0x00014000ff059b82 */ /* 0x000e620000000800 */
[----:B0-----:R-:W-:Y:S05]  /*f7a0*/  @!P0 BRA `(.L_x_307) ;  /* 0x0000000c00cc8947 */ /* 0x001fea0003800000 */
.L_x_327:
[----:B------:R-:W-:Y:S01]  /*f7b0*/  UPRMT UR8, UR29, 0x9910, URZ ;  /* 0x000099101d087896 */ /* 0x000fe2000800003f */
[----:B-1----:R1:W-:Y:S03]  /*f7c0*/  @!P1 SYNCS.ARRIVE.TRANS64 RZ, [R11+URZ], R5 ;  /* 0x000000050bff99a7 */ /* 0x0023e6000800003f */
[----:B------:R-:W-:-:S06]  /*f7d0*/  UISETP.NE.AND UP0, UPT, UR8, 0x2, UPT ;  /* 0x000000020800788c */ /* 0x000fcc000bf05270 */
[----:B------:R-:W-:-:S13]  /*f7e0*/  PLOP3.LUT P0, PT, PT, PT, UP0, 0x80, 0x0 ;  /* 0x000000000000781c */ /* 0x000fda0003f0f008 */
[----:B-1----:R-:W-:Y:S05]  /*f7f0*/  @P0 BRA `(.L_x_308) ;  /* 0x0000000000040947 */ /* 0x002fea0003800000 */
[----:B------:R-:W-:Y:S01]  /*f800*/  BPT.TRAP 0x1 ;  /* 0x000000040000795c */ /* 0x000fe20000300000 */
.L_x_308:
[C---:B0-----:R-:W-:Y:S01]  /*f810*/  LEA R4, R3.reuse, UR30, 0x1 ;  /* 0x0000001e03047c11 */ /* 0x041fe2000f8e08ff */
[----:B------:R-:W-:Y:S01]  /*f820*/  VIADD R14, R14, 0xffffffff ;  /* 0xffffffff0e0e7836 */ /* 0x000fe20000000000 */
[----:B------:R-:W-:Y:S01]  /*f830*/  R2UR UR11, R3 ;  /* 0x00000000030b72ca */ /* 0x000fe200000e0000 */
[----:B------:R-:W-:Y:S01]  /*f840*/  UIADD3 UR14, UP0, UR32, 0xf0, URZ ;  /* 0x000000f0200e7890 */ /* 0x000fe2000ff1e03f */
[----:B------:R-:W-:Y:S01]  /*f850*/  R2UR UR26, R12 ;  /* 0x000000000c1a72ca */ /* 0x000fe200000e0000 */
[----:B------:R-:W-:Y:S01]  /*f860*/  IMAD.U32 R4, R4, 0x1000, R12 ;  /* 0x0000100004047824 */ /* 0x000fe200078e000c */
[----:B------:R-:W-:Y:S01]  /*f870*/  R2UR UR27, R10 ;  /* 0x000000000a1b72ca */ /* 0x000fe200000e0000 */
[----:B------:R-:W-:Y:S01]  /*f880*/  UIADD3 UR34, UP1, UR32, 0x1f0, URZ ;  /* 0x000001f020227890 */ /* 0x000fe2000ff3e03f */
[----:B------:R-:W-:Y:S01]  /*f890*/  R2UR UR9, R11 ;  /* 0x000000000b0972ca */ /* 0x000fe200000e0000 */
[----:B------:R-:W-:Y:S01]  /*f8a0*/  UIADD3.X UR15, URZ, UR33, URZ, UP0, !UPT ;  /* 0x000000213f0f7290 */ /* 0x000fe200087fe43f */
[----:B------:R-:W-:Y:S01]  /*f8b0*/  R2UR UR8, R4 ;  /* 0x00000000040872ca */ /* 0x000fe200000e0000 */
[----:B------:R-:W-:Y:S01]  /*f8c0*/  UPRMT UR23, URZ, 0x5410, UR22 ;  /* 0x000054103f177896 */ /* 0x000fe20008000016 */
[----:B------:R-:W-:Y:S01]  /*f8d0*/  R2UR UR10, R13 ;  /* 0x000000000d0a72ca */ /* 0x000fe200000e0000 */
[----:B------:R-:W-:Y:S01]  /*f8e0*/  VIADD R3, R3, 0x1 ;  /* 0x0000000103037836 */ /* 0x000fe20000000000 */
[----:B------:R-:W-:Y:S01]  /*f8f0*/  R2UR UR12, R6 ;  /* 0x00000000060c72ca */ /* 0x000fe200000e0000 */
[----:B------:R-:W-:Y:S01]  /*f900*/  ULEA UR11, UR11, UR7, 0xc ;  /* 0x000000070b0b7291 */ /* 0x000fe2000f8e603f */
[----:B------:R-:W-:Y:S01]  /*f910*/  R2UR UR28, R7 ;  /* 0x00000000071c72ca */ /* 0x000fe200000e0000 */
[----:B------:R-:W-:Y:S01]  /*f920*/  UPRMT UR36, URZ, 0x5410, UR20 ;  /* 0x000054103f247896 */ /* 0x000fe20008000014 */
[----:B------:R-:W-:Y:S01]  /*f930*/  ISETP.GT.AND P1, PT, R14, 0x1, PT ;  /* 0x000000010e00780c */ /* 0x000fe20003f24270 */
[----:B------:R-:W-:Y:S01]  /*f940*/  UIADD3 UR26, UR26, 0xa100, UR11 ;  /* 0x0000a1001a1a7890 */ /* 0x000fe2000fffe00b */
[----:B------:R-:W-:Y:S01]  /*f950*/  ISETP.NE.AND P0, PT, R3, 0x5, PT ;  /* 0x000000050300780c */ /* 0x000fe20003f05270 */
[----:B------:R-:W-:Y:S01]  /*f960*/  UIADD3.X UR35, URZ, UR33, URZ, UP1, !UPT ;  /* 0x000000213f237290 */ /* 0x000fe20008ffe43f */
[----:B------:R-:W-:Y:S01]  /*f970*/  VIADD R13, R13, 0x20 ;  /* 0x000000200d0d7836 */ /* 0x000fe20000000000 */
[----:B------:R-:W-:Y:S01]  /*f980*/  UIADD3 UR8, UR8, 0x100, URZ ;  /* 0x0000010008087890 */ /* 0x000fe2000fffe03f */
[----:B------:R-:W-:Y:S01]  /*f990*/  SEL R5, RZ, 0x1, P0 ;  /* 0x00000001ff057807 */ /* 0x000fe20000000000 */
[----:B------:R-:W-:Y:S01]  /*f9a0*/  UMOV UR16, 0x0 ;  /* 0x0000000000107882 */ /* 0x000fe20000000000 */
[----:B------:R-:W-:Y:S01]  /*f9b0*/  UMOV UR17, 0x10000000 ;  /* 0x1000000000117882 */ /* 0x000fe20000000000 */
[----:B------:R-:W-:Y:S01]  /*f9c0*/  UMOV UR11, UR27 ;  /* 0x0000001b000b7c82 */ /* 0x000fe20008000000 */
[----:B------:R-:W-:-:S02]  /*f9d0*/  LOP3.LUT R2, R2, R5, RZ, 0x3c, !PT ;  /* 0x0000000502027212 */ /* 0x000fc400078e3cff */
[----:B------:R-:W-:Y:S02]  /*f9e0*/  SEL R3, R3, RZ, P0 ;  /* 0x000000ff03037207 */ /* 0x000fe40000000000 */
[----:B------:R0:W-:Y:S02]  /*f9f0*/  UTMALDG.3D.MULTICAST [UR8], [UR14], UR23, desc[UR16] ;  /* 0x000010080e0073b4 */ /* 0x0001e40008011817 */
[----:B0-----:R-:W-:Y:S01]  /*fa00*/  UMOV UR8, UR26 ;  /* 0x0000001a00087c82 */ /* 0x001fe20008000000 */
[----:B------:R-:W-:Y:S02]  /*fa10*/  UMOV UR11, UR28 ;  /* 0x0000001c000b7c82 */ /* 0x000fe40008000000 */
[----:B------:R0:W-:Y:S02]  /*fa20*/  UTMALDG.3D.MULTICAST [UR8], [UR34], UR36, desc[UR16] ;  /* 0x00001008220073b4 */ /* 0x0001e40008011824 */
[----:B0-----:R-:W-:Y:S05]  /*fa30*/  @P1 BRA `(.L_x_309) ;  /* 0xfffffffc00341947 */ /* 0x001fea000383ffff */
.L_x_306:
[----:B------:R-:W-:Y:S05]  /*fa40*/  BSYNC B1 ;  /* 0x0000000000017941 */ /* 0x000fea0003800000 */
.L_x_305:
[----:B------:R-:W2:Y:S01]  /*fa50*/  LDL.LU R15, [R1+0x80] ;  /* 0x00008000010f7983 */ /* 0x000ea20000300800 */
[----:B------:R-:W-:Y:S01]  /*fa60*/  LOP3.LUT P1, RZ, R9, 0xff, RZ, 0xc0, !PT ;  /* 0x000000ff09ff7812 */ /* 0x000fe2000782c0ff */
[----:B------:R-:W-:Y:S01]  /*fa70*/  VIADD R8, R8, UR19 ;  /* 0x0000001308087c36 */ /* 0x000fe20008000000 */
[----:B------:R-:W-:Y:S01]  /*fa80*/  ULDC.64 UR8, c[0x0][0x650] ;  /* 0x0001940000087ab9 */ /* 0x000fe20000000a00 */
[----:B------:R-:W3:Y:S01]  /*fa90*/  LDL.LU R12, [R1+0x84] ;  /* 0x00008400010c7983 */ /* 0x000ee20000300800 */
[----:B------:R-:W-:Y:S01]  /*faa0*/  IMAD.U32 R5, RZ, RZ, UR19 ;  /* 0x00000013ff057e24 */ /* 0x000fe2000f8e00ff */
[----:B------:R-:W-:Y:S01]  /*fab0*/  UISETP.GE.U32.AND UP0, UPT, UR19, 0x5, UPT ;  /* 0x000000051300788c */ /* 0x000fe2000bf06070 */
[----:B------:R-:W-:Y:S01]  /*fac0*/  ISETP.GT.U32.AND P0, PT, R8, 0x4, PT ;  /* 0x000000040800780c */ /* 0x000fe20003f04070 */
[----:B------:R-:W-:Y:S01]  /*fad0*/  BSSY B1, `(.L_x_310) ;  /* 0x000006d000017945 */ /* 0x000fe20003800000 */
[----:B------:R-:W-:Y:S01]  /*fae0*/  IMAD.MOV.U32 R7, RZ, RZ, -0x1 ;  /* 0xffffffffff077424 */ /* 0x000fe200078e00ff */
[----:B------:R-:W-:Y:S01]  /*faf0*/  PRMT R9, RZ, 0x7610, R9 ;  /* 0x00007610ff097816 */ /* 0x000fe20000000009 */
[----:B------:R-:W-:Y:S01]  /*fb00*/  IMAD.MOV.U32 R6, RZ, RZ, -0x1 ;  /* 0xffffffffff067424 */ /* 0x000fe200078e00ff */
[----:B------:R-:W-:-:S02]  /*fb10*/  ISETP.LT.U32.AND P0, PT, R5, 0x5, P0 ;  /* 0x000000050500780c */ /* 0x000fc40000701070 */
[----:B------:R-:W0:Y:S01]  /*fb20*/  @P1 S2R R3, SR_CgaCtaId ;  /* 0x0000000000031919 */ /* 0x000e220000008800 */
[----:B------:R-:W-:Y:S02]  /*fb30*/  @P1 MOV R2, 0x400 ;  /* 0x0000040000021802 */ /* 0x000fe40000000f00 */
[----:B------:R-:W-:Y:S02]  /*fb40*/  PLOP3.LUT P2, PT, PT, PT, UP0, 0x80, 0x0 ;  /* 0x000000000000781c */ /* 0x000fe40003f4f008 */
[----:B0-----:R-:W-:Y:S01]  /*fb50*/  @P1 LEA R4, R3, R2, 0x18 ;  /* 0x0000000203041211 */ /* 0x001fe200078ec0ff */
[----:B------:R-:W-:-:S03]  /*fb60*/  IMAD.WIDE.U32 R2, R8, -0x33333333, RZ ;  /* 0xcccccccd08027825 */ /* 0x000fc600078e00ff */
[----:B------:R0:W-:Y:S02]  /*fb70*/  @P1 SYNCS.ARRIVE.TRANS64.A1T0 RZ, [R4+URZ+0x68], RZ ;  /* 0x000068ff04ff19a7 */ /* 0x0001e4000810003f */
[----:B------:R-:W-:Y:S02]  /*fb80*/  SHF.R.U32.HI R5, RZ, 0x2, R3 ;  /* 0x00000002ff057819 */ /* 0x000fe40000011603 */
[----:B------:R-:W-:Y:S02]  /*fb90*/  SEL R3, RZ, 0x1, !P0 ;  /* 0x00000001ff037807 */ /* 0x000fe40004000000 */
[----:B------:R-:W-:Y:S01]  /*fba0*/  PRMT R2, RZ, 0x7610, R2 ;  /* 0x00007610ff027816 */ /* 0x000fe20000000002 */
[----:B------:R-:W-:Y:S01]  /*fbb0*/  IMAD R8, R5, -0x5, R8 ;  /* 0xfffffffb05087824 */ /* 0x000fe200078e0208 */
[----:B------:R-:W-:-:S04]  /*fbc0*/  LOP3.LUT R0, R0, R3, RZ, 0x3c, !PT ;  /* 0x0000000300007212 */ /* 0x000fc800078e3cff */
[----:B------:R-:W-:Y:S01]  /*fbd0*/  @P2 LOP3.LUT R0, R0, 0x1, R5, 0x78, !PT ;  /* 0x0000000100002812 */ /* 0x000fe200078e7805 */
[----:B------:R-:W-:Y:S01]  /*fbe0*/  IMAD.MOV.U32 R5, RZ, RZ, -0x1 ;  /* 0xffffffffff057424 */ /* 0x000fe200078e00ff */
[----:B---3--:R-:W-:-:S04]  /*fbf0*/  IADD3 R12, P1, R12, UR24, RZ ;  /* 0x000000180c0c7c10 */ /* 0x008fc8000ff3e0ff */
[----:B--2---:R-:W-:Y:S01]  /*fc00*/  IADD3.X R15, R15, UR21, RZ, P1, !PT ;  /* 0x000000150f0f7c10 */ /* 0x004fe20008ffe4ff */
[----:B------:R0:W-:Y:S01]  /*fc10*/  STL [R1+0x84], R12 ;  /* 0x0000840c01007387 */ /* 0x0001e20000100800 */
[----:B------:R-:W-:-:S03]  /*fc20*/  ISETP.GE.U32.AND P0, PT, R12, UR8, PT ;  /* 0x000000080c007c0c */ /* 0x000fc6000bf06070 */
[----:B------:R0:W-:Y:S01]  /*fc30*/  STL [R1+0x80], R15 ;  /* 0x0000800f01007387 */ /* 0x0001e20000100800 */
[----:B------:R-:W-:-:S13]  /*fc40*/  ISETP.GE.U32.AND.EX P0, PT, R15, UR9, PT, P0 ;  /* 0x000000090f007c0c */ /* 0x000fda000bf06100 */
[----:B0-----:R-:W-:Y:S05]  /*fc50*/  @P0 BRA `(.L_x_311) ;  /* 0x0000000400500947 */ /* 0x001fea0003800000 */
[----:B------:R-:W-:Y:S01]  /*fc60*/  ULDC.64 UR8, c[0x0][0x628] ;  /* 0x00018a0000087ab9 */ /* 0x000fe20000000a00 */
[----:B------:R-:W0:Y:S01]  /*fc70*/  S2R R11, SR_CTAID.X ;  /* 0x00000000000b7919 */ /* 0x000e220000002500 */
[----:B------:R-:W-:Y:S01]  /*fc80*/  ISETP.NE.U32.AND P0, PT, RZ, UR8, PT ;  /* 0x00000008ff007c0c */ /* 0x000fe2000bf05070 */
[----:B------:R-:W-:Y:S01]  /*fc90*/  ULDC UR11, c[0x0][0x630] ;  /* 0x00018c00000b7ab9 */ /* 0x000fe20000000800 */
[----:B------:R-:W-:Y:S01]  /*fca0*/  IMAD.MOV.U32 R2, RZ, RZ, R12 ;  /* 0x000000ffff027224 */ /* 0x000fe200078e000c */
[----:B------:R-:W1:Y:S01]  /*fcb0*/  S2R R10, SR_CTAID.Y ;  /* 0x00000000000a7919 */ /* 0x000e620000002600 */
[----:B------:R-:W-:Y:S01]  /*fcc0*/  ISETP.NE.AND.EX P0, PT, RZ, UR9, PT, P0 ;  /* 0x00000009ff007c0c */ /* 0x000fe2000bf05300 */
[----:B------:R-:W-:-:S12]  /*fcd0*/  IMAD.MOV.U32 R3, RZ, RZ, R15 ;  /* 0x000000ffff037224 */ /* 0x000fd800078e000f */
[----:B------:R-:W-:Y:S05]  /*fce0*/  @!P0 BRA `(.L_x_312) ;  /* 0x0000000000288947 */ /* 0x000fea0003800000 */
[----:B------:R-:W-:Y:S02]  /*fcf0*/  ULDC UR10, c[0x0][0x634] ;  /* 0x00018d00000a7ab9 */ /* 0x000fe40000000800 */
[----:B------:R-:W-:-:S05]  /*fd00*/  IADD3 R7, P0, R12, UR10, RZ ;  /* 0x0000000a0c077c10 */ /* 0x000fca000ff1e0ff */
[----:B------:R-:W-:-:S04]  /*fd10*/  IMAD.X R13, RZ, RZ, R15, P0 ;  /* 0x000000ffff0d7224 */ /* 0x000fc800000e060f */
[----:B------:R-:W-:-:S04]  /*fd20*/  IMAD.WIDE.U32 R4, R13, UR8, RZ ;  /* 0x000000080d047c25 */ /* 0x000fc8000f8e00ff */
[----:B------:R-:W-:-:S04]  /*fd30*/  IMAD.WIDE.U32 R4, P0, R7, UR9, R4 ;  /* 0x0000000907047c25 */ /* 0x000fc8000f800004 */
[----:B------:R-:W-:-:S04]  /*fd40*/  IMAD.WIDE.U32 R6, R7, UR8, RZ ;  /* 0x0000000807067c25 */ /* 0x000fc8000f8e00ff */
[----:B------:R-:W-:Y:S01]  /*fd50*/  IMAD.X R3, RZ, RZ, RZ, P0 ;  /* 0x000000ffff037224 */ /* 0x000fe200000e06ff */
[----:B------:R-:W-:Y:S01]  /*fd60*/  IADD3 RZ, P0, R7, R4, RZ ;  /* 0x0000000407ff7210 */ /* 0x000fe20007f1e0ff */
[----:B------:R-:W-:-:S04]  /*fd70*/  IMAD.MOV.U32 R2, RZ, RZ, R5 ;  /* 0x000000ffff027224 */ /* 0x000fc800078e0005 */
[----:B------:R-:W-:-:S08]  /*fd80*/  IMAD.WIDE.U32.X R2, R13, UR9, R2, P0 ;  /* 0x000000090d027c25 */ /* 0x000fd000080e0402 */
.L_x_312:
[--C-:B------:R-:W-:Y:S01]  /*fd90*/  SHF.R.U64 R6, R2, UR11, R3.reuse ;  /* 0x0000000b02067c19 */ /* 0x100fe20008001203 */
[----:B------:R-:W-:Y:S01]  /*fda0*/  ULDC.64 UR8, c[0x0][0x620] ;  /* 0x0001880000087ab9 */ /* 0x000fe20000000a00 */
[----:B------:R-:W-:Y:S01]  /*fdb0*/  SHF.R.U32.HI R2, RZ, UR11, R3 ;  /* 0x0000000bff027c19 */ /* 0x000fe20008011603 */
[----:B------:R-:W-:Y:S01]  /*fdc0*/  IMAD.MOV.U32 R3, RZ, RZ, R15 ;  /* 0x000000ffff037224 */ /* 0x000fe200078e000f */
[----:B------:R-:W-:Y:S01]  /*fdd0*/  IADD3 R5, P0, RZ, -R6, RZ ;  /* 0x80000006ff057210 */ /* 0x000fe20007f1e0ff */
[----:B------:R-:W2:Y:S01]  /*fde0*/  LDC R16, c[0x0][0x144] ;  /* 0x00005100ff107b82 */ /* 0x000ea20000000800 */
[----:B0-----:R-:W-:Y:S01]  /*fdf0*/  I2FP.F32.U32 R7, R11 ;  /* 0x0000000b00077245 */ /* 0x001fe20000201000 */
[----:B------:R-:W-:Y:S01]  /*fe00*/  ULDC.64 UR14, c[0x0][0x640] ;  /* 0x00019000000e7ab9 */ /* 0x000fe20000000a00 */
[----:B------:R-:W-:Y:S01]  /*fe10*/  ULDC UR10, c[0x0][0x608] ;  /* 0x00018200000a7ab9 */ /* 0x000fe20000000800 */
[----:B------:R-:W-:Y:S01]  /*fe20*/  IMAD.X R2, RZ, RZ, ~R2, P0 ;  /* 0x000000ffff027224 */ /* 0x000fe200000e0e02 */
[----:B------:R-:W-:-:S03]  /*fe30*/  ISETP.NE.U32.AND P0, PT, RZ, UR14, PT ;  /* 0x0000000eff007c0c */ /* 0x000fc6000bf05070 */
[----:B------:R-:W-:Y:S01]  /*fe40*/  IMAD R4, R2, UR8, RZ ;  /* 0x0000000802047c24 */ /* 0x000fe2000f8e02ff */
[----:B------:R-:W0:Y:S01]  /*fe50*/  LDC R13, c[0x0][0x148] ;  /* 0x00005200ff0d7b82 */ /* 0x000e220000000800 */
[----:B------:R-:W-:Y:S01]  /*fe60*/  IMAD.MOV.U32 R2, RZ, RZ, R12 ;  /* 0x000000ffff027224 */ /* 0x000fe200078e000c */
[----:B------:R-:W-:-:S03]  /*fe70*/  ISETP.NE.AND.EX P0, PT, RZ, UR15, PT, P0 ;  /* 0x0000000fff007c0c */ /* 0x000fc6000bf05300 */
[----:B------:R-:W-:Y:S01]  /*fe80*/  IMAD.WIDE.U32 R2, R5, UR8, R2 ;  /* 0x0000000805027c25 */ /* 0x000fe2000f8e0002 */
[----:B------:R-:W-:-:S03]  /*fe90*/  ULDC UR8, c[0x0][0x150] ;  /* 0x0000540000087ab9 */ /* 0x000fc60000000800 */
[----:B------:R-:W-:Y:S02]  /*fea0*/  IMAD R5, R5, UR9, R4 ;  /* 0x0000000905057c24 */ /* 0x000fe4000f8e0204 */
[----:B------:R-:W-:Y:S01]  /*feb0*/  FMUL R4, R7, UR8 ;  /* 0x0000000807047c20 */ /* 0x000fe20008400000 */
[----:B------:R-:W-:Y:S01]  /*fec0*/  ULDC UR8, c[0x0][0x618] ;  /* 0x0001860000087ab9 */ /* 0x000fe20000000800 */
[----:B------:R-:W-:Y:S01]  /*fed0*/  ULDC UR9, c[0x0][0x154] ;  /* 0x0000550000097ab9 */ /* 0x000fe20000000800 */
[----:B------:R-:W-:-:S03]  /*fee0*/  IMAD.IADD R3, R3, 0x1, R5 ;  /* 0x0000000103037824 */ /* 0x000fc600078e0205 */
[----:B------:R-:W3:Y:S02]  /*fef0*/  F2I.U32.TRUNC.NTZ R4, R4 ;  /* 0x0000000400047305 */ /* 0x000ee4000020f000 */
[----:B------:R-:W-:Y:S02]  /*ff00*/  SHF.R.U64 R7, R2, UR8, R3 ;  /* 0x0000000802077c19 */ /* 0x000fe40008001203 */
[----:B-1----:R-:W-:-:S05]  /*ff10*/  I2FP.F32.U32 R2, R10 ;  /* 0x0000000a00027245 */ /* 0x002fca0000201000 */
[----:B------:R-:W-:Y:S01]  /*ff20*/  FMUL R5, R2, UR9 ;  /* 0x0000000902057c20 */ /* 0x000fe20008400000 */
[----:B------:R-:W-:Y:S01]  /*ff30*/  SHF.R.U32.HI R2, RZ, UR8, R3 ;  /* 0x00000008ff027c19 */ /* 0x000fe20008011603 */
[----:B------:R-:W-:Y:S02]  /*ff40*/  ULDC UR8, c[0x0][0x658] ;  /* 0x0001960000087ab9 */ /* 0x000fe40000000800 */
[----:B------:R1:W4:Y:S01]  /*ff50*/  F2I.U32.TRUNC.NTZ R15, R5 ;  /* 0x00000005000f7305 */ /* 0x000322000020f000 */
[--C-:B------:R-:W-:Y:S02]  /*ff60*/  SHF.R.U64 R14, R7, UR10, R2.reuse ;  /* 0x0000000a070e7c19 */ /* 0x100fe40008001202 */
[----:B------:R-:W-:Y:S01]  /*ff70*/  SHF.R.U32.HI R3, RZ, UR10, R2 ;  /* 0x0000000aff037c19 */ /* 0x000fe20008011602 */
[----:B---3--:R-:W-:-:S03]  /*ff80*/  IMAD.MOV R2, RZ, RZ, -R4 ;  /* 0x000000ffff027224 */ /* 0x008fc600078e0a04 */
[----:B------:R-:W-:Y:S01]  /*ff90*/  SHF.R.U64 R12, R14, UR8, R3 ;  /* 0x000000080e0c7c19 */ /* 0x000fe20008001203 */
[----:B--2---:R-:W-:Y:S01]  /*ffa0*/  IMAD R17, R16, R2, R11 ;  /* 0x0000000210117224 */ /* 0x004fe200078e020b */
[----:B------:R-:W-:-:S03]  /*ffb0*/  SHF.R.U32.HI R4, RZ, UR8, R3 ;  /* 0x00000008ff047c19 */ /* 0x000fc60008011603 */
[----:B------:R-:W-:Y:S02]  /*ffc0*/  IMAD.MOV.U32 R2, RZ, RZ, R12 ;  /* 0x000000ffff027224 */ /* 0x000fe400078e000c */
[----:B------:R-:W-:Y:S01]  /*ffd0*/  IMAD.MOV.U32 R3, RZ, RZ, R4 ;  /* 0x000000ffff037224 */ /* 0x000fe200078e0004 */
[----:B-1--4-:R-:W-:Y:S06]  /*ffe0*/  @!P0 BRA `(.L_x_313) ;  /* 0x0000000000288947 */ /* 0x012fec0003800000 */
[----:B------:R-:W-:Y:S02]  /*fff0*/  ULDC UR8, c[0x0][0x64c] ;  /* 0x0001930000087ab9 */ /* 0x000fe40000000800 */
[----:B------:R-:W-:-:S05]  /*10000*/  IADD3 R3, P0, R12, UR8, RZ ;  /* 0x000000080c037c10 */ /* 0x000fca000ff1e0ff */
[----:B------:R-:W-:-:S04]  /*10010*/  IMAD.X R11, RZ, RZ, R4, P0 ;  /* 0x000000ffff0b7224 */ /* 0x000fc800000e0604 */
[----:B------:R-:W-:-:S04]  /*10020*/  IMAD.WIDE.U32 R4, R11, UR14, RZ ;  /* 0x0000000e0b047c25 */ /* 0x000fc8000f8e00ff */
[----:B------:R-:W-:-:S04]  /*10030*/  IMAD.WIDE.U32 R4, P0, R3, UR15, R4 ;  /* 0x0000000f03047c25 */ /* 0x000fc8000f800004 */
[----:B------:R-:W-:-:S04]  /*10040*/  IMAD.WIDE.U32 R2, R3, UR14, RZ ;  /* 0x0000000e03027c25 */ /* 0x000fc8000f8e00ff */
[----:B------:R-:W-:Y:S01]  /*10050*/  IMAD.MOV.U32 R2, RZ, RZ, R5 ;  /* 0x000000ffff027224 */ /* 0x000fe200078e0005 */
[----:B------:R-:W-:Y:S01]  /*10060*/  IADD3 RZ, P1, R3, R4, RZ ;  /* 0x0000000403ff7210 */ /* 0x000fe20007f3e0ff */
[----:B------:R-:W-:-:S04]  /*10070*/  IMAD.X R3, RZ, RZ, RZ, P0 ;  /* 0x000000ffff037224 */ /* 0x000fc800000e06ff */
[----:B------:R-:W-:-:S08]  /*10080*/  IMAD.WIDE.U32.X R2, R11, UR15, R2, P1 ;  /* 0x0000000f0b027c25 */ /* 0x000fd000088e0402 */
.L_x_313:
[----:B------:R-:W-:Y:S01]  /*10090*/  ULDC UR8, c[0x0][0x648] ;  /* 0x0001920000087ab9 */ /* 0x000fe20000000800 */
[----:B------:R-:W-:Y:S01]  /*100a0*/  IMAD.MOV R15, RZ, RZ, -R15 ;  /* 0x000000ffff0f7224 */ /* 0x000fe200078e0a0f */
[----:B------:R-:W-:Y:S01]  /*100b0*/  SHF.R.U64 R3, R2, UR8, R3 ;  /* 0x0000000802037c19 */ /* 0x000fe20008001203 */
[----:B------:R-:W-:Y:S01]  /*100c0*/  ULDC UR8, c[0x0][0x638] ;  /* 0x00018e0000087ab9 */ /* 0x000fe20000000800 */
[----:B------:R-:W-:Y:S01]  /*100d0*/  LOP3.LUT R2, R14, UR18, RZ, 0xc0, !PT ;  /* 0x000000120e027c12 */ /* 0x000fe2000f8ec0ff */
[----:B0-----:R-:W-:Y:S01]  /*100e0*/  @P4 IMAD R17, R13, R15, R10 ;  /* 0x0000000f0d114224 */ /* 0x001fe200078e020a */
[----:B------:R-:W-:Y:S01]  /*100f0*/  LOP3.LUT R7, R7, UR4, RZ, 0xc0, !PT ;  /* 0x0000000407077c12 */ /* 0x000fe2000f8ec0ff */
[----:B------:R-:W-:Y:S01]  /*10100*/  IMAD.MOV R5, RZ, RZ, -R3 ;  /* 0x000000ffff057224 */ /* 0x000fe200078e0a03 */
[----:B------:R-:W-:Y:S01]  /*10110*/  ULDC UR9, c[0x0][0x610] ;  /* 0x0001840000097ab9 */ /* 0x000fe20000000800 */
[----:B------:R-:W-:Y:S02]  /*10120*/  IMAD R2, R3, UR5, R2 ;  /* 0x0000000503027c24 */ /* 0x000fe4000f8e0202 */
[----:B------:R-:W-:Y:S01]  /*10130*/  IMAD R12, R5, UR8, R12 ;  /* 0x00000008050c7c24 */ /* 0x000fe2000f8e020c */
[----:B------:R-:W-:Y:S01]  /*10140*/  ULDC UR8, c[0x0][0x600] ;  /* 0x0001800000087ab9 */ /* 0x000fe20000000800 */
[----:B------:R-:W-:-:S02]  /*10150*/  IMAD R5, R2, UR9, R17 ;  /* 0x0000000902057c24 */ /* 0x000fc4000f8e0211 */
[----:B------:R-:W-:Y:S02]  /*10160*/  IMAD R12, R12, UR8, R7 ;  /* 0x000000080c0c7c24 */ /* 0x000fe4000f8e0207 */
[----:B------:R-:W-:-:S03]  /*10170*/  IMAD.MOV.U32 R2, RZ, RZ, 0x1 ;  /* 0x00000001ff027424 */ /* 0x000fc600078e00ff */
[----:B------:R-:W-:Y:S02]  /*10180*/  SEL R7, R12, R5, !P4 ;  /* 0x000000050c077207 */ /* 0x000fe40006000000 */
[----:B------:R-:W-:-:S07]  /*10190*/  SEL R5, R5, R12, !P4 ;  /* 0x0000000c05057207 */ /* 0x000fce0006000000 */
.L_x_311:
[----:B------:R-:W-:Y:S05]  /*101a0*/  BSYNC B1 ;  /* 0x0000000000017941 */ /* 0x000fea0003800000 */
.L_x_310:
[----:B------:R-:W-:-:S13]  /*101b0*/  LOP3.LUT P0, RZ, R2, 0xff, RZ, 0xc0, !PT ;  /* 0x000000ff02ff7812 */ /* 0x000fda000780c0ff */
[----:B------:R-:W-:Y:S05]  /*101c0*/  @P0 BRA `(.L_x_314) ;  /* 0xfffffff400180947 */ /* 0x000fea000383ffff */
[----:B------:R-:W-:Y:S05]  /*101d0*/  BSYNC B0 ;  /* 0x0000000000007941 */ /* 0x000fea0003800000 */
.L_x_303:
[----:B------:R-:W-:-:S03]  /*101e0*/  UMOV UR8, 0xffffffff ;  /* 0xffffffff00087882 */ /* 0x000fc60000000000 */
[----:B------:R-:W-:Y:S05]  /*101f0*/  BRA.DIV UR8, `(.L_x_315) ;  /* 0x00000006084c7947 */ /* 0x000fea000b800000 */
[----:B------:R-:W-:-:S13]  /*10200*/  ELECT P0, URZ, PT ;  /* 0x00000000003f782f */ /* 0x000fda0003800000 */
.L_x_330:
[----:B------:R-:W-:Y:S04]  /*10210*/  BSSY B0, `(.L_x_316) ;  /* 0x0000035000007945 */ /* 0x000fe80003800000 */
[----:B------:R-:W-:Y:S05]  /*10220*/  @!P0 BRA `(.L_x_317) ;  /* 0x0000000000cc8947 */ /* 0x000fea0003800000 */
[----:B------:R-:W-:-:S04]  /*10230*/  ULOP3.LUT UR8, UR13, 0x2, URZ, 0xfc, !UPT ;  /* 0x000000020d087892 */ /* 0x000fc8000f8efc3f */
[----:B------:R-:W-:-:S06]  /*10240*/  UISETP.NE.AND UP0, UPT, UR8, 0x3, UPT ;  /* 0x000000030800788c */ /* 0x000fcc000bf05270 */
[----:B------:R-:W-:-:S13]  /*10250*/  PLOP3.LUT P0, PT, PT, PT, UP0, 0x80, 0x0 ;  /* 0x000000000000781c */ /* 0x000fda0003f0f008 */
[----:B------:R-:W-:Y:S05]  /*10260*/  @!P0 BRA `(.L_x_318) ;  /* 0x0000000000048947 */ /* 0x000fea0003800000 */
[----:B------:R-:W-:Y:S01]  /*10270*/  BPT.TRAP 0x1 ;  /* 0x000000040000795c */ /* 0x000fe20000300000 */
.L_x_318:
[----:B------:R-:W0:Y:S01]  /*10280*/  S2R R3, SR_CgaCtaId ;  /* 0x0000000000037919 */ /* 0x000e220000008800 */
[----:B------:R-:W-:-:S04]  /*10290*/  MOV R2, 0x400 ;  /* 0x0000040000027802 */ /* 0x000fc80000000f00 */
[----:B0-----:R-:W-:Y:S02]  /*102a0*/  LEA R3, R3, R2, 0x18 ;  /* 0x0000000203037211 */ /* 0x001fe400078ec0ff */
[----:B------:R-:W-:-:S03]  /*102b0*/  SHF.L.U32 R2, R0, 0x1f, RZ ;  /* 0x0000001f00027819 */ /* 0x000fc600000006ff */
[----:B------:R-:W-:-:S04]  /*102c0*/  VIADD R3, R3, 0x28 ;  /* 0x0000002803037836 */ /* 0x000fc80000000000 */
[C---:B------:R-:W-:Y:S02]  /*102d0*/  IMAD R7, R8.reuse, 0x8, R3 ;  /* 0x0000000808077824 */ /* 0x040fe400078e0203 */
[----:B------:R-:W-:Y:S02]  /*102e0*/  VIADD R8, R8, 0x1 ;  /* 0x0000000108087836 */ /* 0x000fe40000000000 */
[----:B------:R-:W0:Y:S03]  /*102f0*/  SYNCS.PHASECHK.TRANS64.TRYWAIT P0, [R7+URZ], R2 ;  /* 0x00000002070075a7 */ /* 0x000e26000800017f */
[----:B------:R-:W-:-:S04]  /*10300*/  ISETP.NE.AND P1, PT, R8, 0x5, PT ;  /* 0x000000050800780c */ /* 0x000fc80003f25270 */
[----:B------:R-:W-:Y:S02]  /*10310*/  SEL R5, RZ, 0x1, P1 ;  /* 0x00000001ff057807 */ /* 0x000fe40000800000 */
[----:B------:R-:W-:Y:S02]  /*10320*/  SEL R8, R8, RZ, P1 ;  /* 0x000000ff08087207 */ /* 0x000fe40000800000 */
[----:B------:R-:W-:-:S03]  /*10330*/  LOP3.LUT R5, R0, R5, RZ, 0x3c, !PT ;  /* 0x0000000500057212 */ /* 0x000fc600078e3cff */
[----:B------:R-:W-:Y:S01]  /*10340*/  IMAD R9, R8, 0x8, R3 ;  /* 0x0000000808097824 */ /* 0x000fe200078e0203 */
[----:B------:R-:W-:Y:S01]  /*10350*/  SHF.L.U32 R4, R5, 0x1f, RZ ;  /* 0x0000001f05047819 */ /* 0x000fe200000006ff */
[----:B0-----:R-:W-:Y:S06]  /*10360*/  @!P0 BRA `(.L_x_319) ;  /* 0x0000000400108947 */ /* 0x001fec0003800000 */
.L_x_331:
[----:B------:R-:W1:Y:S01]  /*10370*/  SYNCS.PHASECHK.TRANS64.TRYWAIT P0, [R9+URZ], R4 ;  /* 0x00000004090075a7 */ /* 0x000e62000800017f */
[----:B------:R-:W-:-:S05]  /*10380*/  VIADD R0, R8, 0x1 ;  /* 0x0000000108007836 */ /* 0x000fca0000000000 */
[----:B------:R-:W-:-:S04]  /*10390*/  ISETP.NE.AND P1, PT, R0, 0x5, PT ;  /* 0x000000050000780c */ /* 0x000fc80003f25270 */
[----:B0-----:R-:W-:Y:S02]  /*103a0*/  SEL R2, RZ, 0x1, P1 ;  /* 0x00000001ff027807 */ /* 0x001fe40000800000 */
[----:B------:R-:W-:Y:S02]  /*103b0*/  SEL R0, R0, RZ, P1 ;  /* 0x000000ff00007207 */ /* 0x000fe40000800000 */
[----:B------:R-:W-:-:S03]  /*103c0*/  LOP3.LUT R7, R5, R2, RZ, 0x3c, !PT ;  /* 0x0000000205077212 */ /* 0x000fc600078e3cff */
[----:B------:R-:W-:Y:S01]  /*103d0*/  IMAD R6, R0, 0x8, R3 ;  /* 0x0000000800067824 */ /* 0x000fe200078e0203 */
[----:B------:R-:W-:Y:S01]  /*103e0*/  SHF.L.U32 R5, R7, 0x1f, RZ ;  /* 0x0000001f07057819 */ /* 0x000fe200000006ff */
[----:B-1----:R-:W-:Y:S06]  /*103f0*/  @!P0 BRA `(.L_x_320) ;  /* 0x0000000400008947 */ /* 0x002fec0003800000 */
.L_x_332:
[----:B------:R-:W1:Y:S01]  /*10400*/  SYNCS.PHASECHK.TRANS64.TRYWAIT P0, [R6+URZ], R5 ;  /* 0x00000005060075a7 */ /* 0x000e62000800017f */
[----:B------:R-:W-:-:S05]  /*10410*/  VIADD R0, R0, 0x1 ;  /* 0x0000000100007836 */ /* 0x000fca0000000000 */
[----:B------:R-:W-:-:S04]  /*10420*/  ISETP.NE.AND P1, PT, R0, 0x5, PT ;  /* 0x000000050000780c */ /* 0x000fc80003f25270 */
[----:B------:R-:W-:Y:S02]  /*10430*/  SEL R2, RZ, 0x1, P1 ;  /* 0x00000001ff027807 */ /* 0x000fe40000800000 */
[----:B------:R-:W-:Y:S02]  /*10440*/  SEL R0, R0, RZ, P1 ;  /* 0x000000ff00007207 */ /* 0x000fe40000800000 */
[----:B------:R-:W-:-:S03]  /*10450*/  LOP3.LUT R7, R7, R2, RZ, 0x3c, !PT ;  /* 0x0000000207077212 */ /* 0x000fc600078e3cff */
[----:B0-----:R-:W-:Y:S01]  /*10460*/  IMAD R9, R0, 0x8, R3 ;  /* 0x0000000800097824 */ /* 0x001fe200078e0203 */
[----:B------:R-:W-:Y:S01]  /*10470*/  SHF.L.U32 R4, R7, 0x1f, RZ ;  /* 0x0000001f07047819 */ /* 0x000fe200000006ff */
[----:B-1----:R-:W-:Y:S06]  /*10480*/  @!P0 BRA `(.L_x_321) ;  /* 0x0000000000f08947 */ /* 0x002fec0003800000 */
.L_x_333:
[----:B------:R-:W1:Y:S01]  /*10490*/  SYNCS.PHASECHK.TRANS64.TRYWAIT P0, [R9+URZ], R4 ;  /* 0x00000004090075a7 */ /* 0x000e62000800017f */
[----:B------:R-:W-:-:S05]  /*104a0*/  VIADD R0, R0, 0x1 ;  /* 0x0000000100007836 */ /* 0x000fca0000000000 */
[----:B------:R-:W-:-:S04]  /*104b0*/  ISETP.NE.AND P1, PT, R0, 0x5, PT ;  /* 0x000000050000780c */ /* 0x000fc80003f25270 */
[----:B------:R-:W-:Y:S02]  /*104c0*/  SEL R2, RZ, 0x1, P1 ;  /* 0x00000001ff027807 */ /* 0x000fe40000800000 */
[----:B------:R-:W-:Y:S02]  /*104d0*/  SEL R0, R0, RZ, P1 ;  /* 0x000000ff00007207 */ /* 0x000fe40000800000 */
[----:B------:R-:W-:Y:S01]  /*104e0*/  LOP3.LUT R2, R7, R2, RZ, 0x3c, !PT ;  /* 0x0000000207027212 */ /* 0x000fe200078e3cff */
[----:B-1----:R-:W-:Y:S06]  /*104f0*/  @!P0 BRA `(.L_x_322) ;  /* 0x0000000000e88947 */ /* 0x002fec0003800000 */
.L_x_334:
[----:B------:R-:W-:Y:S01]  /*10500*/  IMAD R3, R0, 0x8, R3 ;  /* 0x0000000800037824 */ /* 0x000fe200078e0203 */
[----:B------:R-:W-:-:S07]  /*10510*/  SHF.L.U32 R0, R2, 0x1f, RZ ;  /* 0x0000001f02007819 */ /* 0x000fce00000006ff */
.L_x_323:
[----:B--2---:R2:W3:Y:S02]  /*10520*/  SYNCS.PHASECHK.TRANS64.TRYWAIT P0, [R3+URZ], R0 ;  /* 0x00000000030075a7 */ /* 0x0044e4000800017f */
[----:B---3--:R-:W-:Y:S05]  /*10530*/  @!P0 NANOSLEEP.SYNCS 0x989680 ;  /* 0x009896800000895d */ /* 0x008fea0003900000 */
[----:B------:R-:W3:Y:S02]  /*10540*/  @!P0 SYNCS.PHASECHK.TRANS64 P0, [R3+URZ], R0 ;  /* 0x00000000030085a7 */ /* 0x000ee4000800007f */
[----:B---3--:R-:W-:Y:S05]  /*10550*/  @!P0 BRA `(.L_x_323) ;  /* 0xfffffffc00f08947 */ /* 0x008fea000383ffff */
.L_x_317:
[----:B------:R-:W-:Y:S05]  /*10560*/  BSYNC B0 ;  /* 0x0000000000007941 */ /* 0x000fea0003800000 */
.L_x_316:
[----:B------:R-:W-:Y:S05]  /*10570*/  EXIT ;  /* 0x000000000000794d */ /* 0x000fea0003800000 */
.L_x_21:
[----:B-1----:R-:W-:-:S04]  /*10580*/  IMAD.U32 R3, RZ, RZ, UR7 ;  /* 0x00000007ff037e24 */ /* 0x002fc8000f8e00ff */
[----:B------:R1:W3:Y:S03]  /*10590*/  SYNCS.PHASECHK.TRANS64.TRYWAIT P0, [R3+URZ], R0 ;  /* 0x00000000030075a7 */ /* 0x0002e6000800017f */
[----:B---3--:R-:W-:Y:S05]  /*105a0*/  @!P0 NANOSLEEP.SYNCS 0x989680 ;  /* 0x009896800000895d */ /* 0x008fea0003900000 */
[----:B------:R-:W3:Y:S02]  /*105b0*/  @!P0 SYNCS.PHASECHK.TRANS64 P0, [R3+URZ], R0 ;  /* 0x00000000030085a7 */ /* 0x000ee4000800007f */
[----:B---3--:R-:W-:Y:S05]  /*105c0*/  @!P0 BRA `(.L_x_21) ;  /* 0xfffffffc00ec8947 */ /* 0x008fea000383ffff */
[----:B------:R-:W-:Y:S05]  /*105d0*/  BRA `(.L_x_20) ;  /* 0xffffff1800247947 */ /* 0x000fea000383ffff */
.L_x_27:
[----:B-----5:R1:W-:Y:S02]  /*105e0*/  STL [R1+0x90], R0 ;  /* 0x0000900001007387 */ /* 0x0203e40000100800 */
[----:B-1----:R-:W-:-:S04]  /*105f0*/  IMAD.U32 R0, RZ, RZ, UR9 ;  /* 0x00000009ff007e24 */ /* 0x002fc8000f8e00ff */
[----:B------:R1:W4:Y:S03]  /*10600*/  SYNCS.PHASECHK.TRANS64.TRYWAIT P0, [R0+URZ], R229 ;  /* 0x000000e5000075a7 */ /* 0x000326000800017f */
[----:B----4-:R-:W-:Y:S05]  /*10610*/  @!P0 NANOSLEEP.SYNCS 0x989680 ;  /* 0x009896800000895d */ /* 0x010fea0003900000 */
[----:B------:R1:W4:Y:S02]  /*10620*/  @!P0 SYNCS.PHASECHK.TRANS64 P0, [R0+URZ], R229 ;  /* 0x000000e5000085a7 */ /* 0x000324000800007f */
[----:B-1----:R1:W5:Y:S02]  /*10630*/  LDL.LU R0, [R1+0x90] ;  /* 0x0000900001007983 */ /* 0x0023640000300800 */
[----:B-1--4-:R-:W-:Y:S05]  /*10640*/  @!P0 BRA `(.L_x_27) ;  /* 0xfffffffc00e48947 */ /* 0x012fea000383ffff */
[----:B------:R-:W-:Y:S05]  /*10650*/  BRA `(.L_x_26) ;  /* 0xffffff2800887947 */ /* 0x000fea000383ffff */
.L_x_304:
[----:B------:R-:W-:Y:S01]  /*10660*/  BSSY B1, `(.L_x_324) ;  /* 0x0000006000017945 */ /* 0x000fe20003800000 */
[----:B------:R-:W-:-:S07]  /*10670*/  IMAD.MOV.U32 R2, RZ, RZ, -0x1 ;  /* 0xffffffffff027424 */ /* 0x000fce00078e00ff */
[----:B------:R-:W-:Y:S05]  /*10680*/  WARPSYNC.COLLECTIVE R2, `(.L_x_325) ;  /* 0x00000000020c7348 */ /* 0x000fea0003c00000 */
[----:B------:R-:W-:Y:S02]  /*10690*/  ELECT P0, UR62, PT ;  /* 0x00000000003e782f */ /* 0x000fe40003800000 */
[----:B------:R-:W-:Y:S01]  /*106a0*/  MOV R2, UR62 ;  /* 0x0000003e00027c02 */ /* 0x000fe20008000f00 */
[----:B------:R-:W-:Y:S10]  /*106b0*/  ENDCOLLECTIVE ;  /* 0x000000000000791b */ /* 0x000ff40003800000 */
.L_x_325:
[----:B------:R-:W-:Y:S05]  /*106c0*/  BSYNC B1 ;  /* 0x0000000000017941 */ /* 0x000fea0003800000 */
.L_x_324:
[----:B------:R-:W-:Y:S05]  /*106d0*/  BRA `(.L_x_326) ;  /* 0xffffffec00e07947 */ /* 0x000fea000383ffff */
.L_x_307:
[----:B0-----:R0:W2:Y:S02]  /*106e0*/  SYNCS.PHASECHK.TRANS64.TRYWAIT P0, [R11+URZ+0x28], R4 ;  /* 0x000028040b0075a7 */ /* 0x0010a4000800017f */
[----:B--2---:R-:W-:Y:S05]  /*106f0*/  @!P0 NANOSLEEP.SYNCS 0x989680 ;  /* 0x009896800000895d */ /* 0x004fea0003900000 */
[----:B------:R-:W2:Y:S02]  /*10700*/  @!P0 SYNCS.PHASECHK.TRANS64 P0, [R11+URZ+0x28], R4 ;  /* 0x000028040b0085a7 */ /* 0x000ea4000800007f */
[----:B--2---:R-:W-:Y:S05]  /*10710*/  @!P0 BRA `(.L_x_307) ;  /* 0xfffffffc00f08947 */ /* 0x004fea000383ffff */
[----:B------:R-:W-:Y:S05]  /*10720*/  BRA `(.L_x_327) ;  /* 0xfffffff000207947 */ /* 0x000fea000383ffff */
.L_x_315:
[----:B------:R-:W-:Y:S01]  /*10730*/  BSSY B0, `(.L_x_328) ;  /* 0x0000006000007945 */ /* 0x000fe20003800000 */
[----:B------:R-:W-:-:S07]  /*10740*/  IMAD.MOV.U32 R2, RZ, RZ, -0x1 ;  /* 0xffffffffff027424 */ /* 0x000fce00078e00ff */
[----:B------:R-:W-:Y:S05]  /*10750*/  WARPSYNC.COLLECTIVE R2, `(.L_x_329) ;  /* 0x00000000020c7348 */ /* 0x000fea0003c00000 */
[----:B------:R-:W-:Y:S02]  /*10760*/  ELECT P0, UR62, PT ;  /* 0x00000000003e782f */ /* 0x000fe40003800000 */
[----:B------:R-:W-:Y:S01]  /*10770*/  MOV R2, UR62 ;  /* 0x0000003e00027c02 */ /* 0x000fe20008000f00 */
[----:B------:R-:W-:Y:S10]  /*10780*/  ENDCOLLECTIVE ;  /* 0x000000000000791b */ /* 0x000ff40003800000 */
.L_x_329:
[----:B------:R-:W-:Y:S05]  /*10790*/  BSYNC B0 ;  /* 0x0000000000007941 */ /* 0x000fea0003800000 */
.L_x_328:
[----:B------:R-:W-:Y:S05]  /*107a0*/  BRA `(.L_x_330) ;  /* 0xfffffff800987947 */ /* 0x000fea000383ffff */
.L_x_319:
[----:B0-----:R0:W1:Y:S02]  /*107b0*/  SYNCS.PHASECHK.TRANS64.TRYWAIT P0, [R7+URZ], R2 ;  /* 0x00000002070075a7 */ /* 0x001064000800017f */
[----:B-1----:R-:W-:Y:S05]  /*107c0*/  @!P0 NANOSLEEP.SYNCS 0x989680 ;  /* 0x009896800000895d */ /* 0x002fea0003900000 */
[----:B------:R-:W1:Y:S02]  /*107d0*/  @!P0 SYNCS.PHASECHK.TRANS64 P0, [R7+URZ], R2 ;  /* 0x00000002070085a7 */ /* 0x000e64000800007f */
[----:B-1----:R-:W-:Y:S05]  /*107e0*/  @!P0 BRA `(.L_x_319) ;  /* 0xfffffffc00f08947 */ /* 0x002fea000383ffff */
[----:B------:R-:W-:Y:S05]  /*107f0*/  BRA `(.L_x_331) ;  /* 0xfffffff800dc7947 */ /* 0x000fea000383ffff */
.L_x_320:
[----:B0-----:R0:W1:Y:S02]  /*10800*/  SYNCS.PHASECHK.TRANS64.TRYWAIT P0, [R9+URZ], R4 ;  /* 0x00000004090075a7 */ /* 0x001064000800017f */
[----:B-1----:R-:W-:Y:S05]  /*10810*/  @!P0 NANOSLEEP.SYNCS 0x989680 ;  /* 0x009896800000895d */ /* 0x002fea0003900000 */
[----:B------:R-:W1:Y:S02]  /*10820*/  @!P0 SYNCS.PHASECHK.TRANS64 P0, [R9+URZ], R4 ;  /* 0x00000004090085a7 */ /* 0x000e64000800007f */
[----:B-1----:R-:W-:Y:S05]  /*10830*/  @!P0 BRA `(.L_x_320) ;  /* 0xfffffffc00f08947 */ /* 0x002fea000383ffff */
[----:B------:R-:W-:Y:S05]  /*10840*/  BRA `(.L_x_332) ;  /* 0xfffffff800ec7947 */ /* 0x000fea000383ffff */
.L_x_321:
[----:B0-----:R0:W1:Y:S02]  /*10850*/  SYNCS.PHASECHK.TRANS64.TRYWAIT P0, [R6+URZ], R5 ;  /* 0x00000005060075a7 */ /* 0x001064000800017f */
[----:B-1----:R-:W-:Y:S05]  /*10860*/  @!P0 NANOSLEEP.SYNCS 0x989680 ;  /* 0x009896800000895d */ /* 0x002fea0003900000 */
[----:B------:R-:W1:Y:S02]  /*10870*/  @!P0 SYNCS.PHASECHK.TRANS64 P0, [R6+URZ], R5 ;  /* 0x00000005060085a7 */ /* 0x000e64000800007f */
[----:B-1----:R-:W-:Y:S05]  /*10880*/  @!P0 BRA `(.L_x_321) ;  /* 0xfffffffc00f08947 */ /* 0x002fea000383ffff */
[----:B------:R-:W-:Y:S05]  /*10890*/  BRA `(.L_x_333) ;  /* 0xfffffff800fc7947 */ /* 0x000fea000383ffff */
.L_x_322:
[----:B-1----:R1:W2:Y:S02]  /*108a0*/  SYNCS.PHASECHK.TRANS64.TRYWAIT P0, [R9+URZ], R4 ;  /* 0x00000004090075a7 */ /* 0x0022a4000800017f */
[----:B--2---:R-:W-:Y:S05]  /*108b0*/  @!P0 NANOSLEEP.SYNCS 0x989680 ;  /* 0x009896800000895d */ /* 0x004fea0003900000 */
[----:B------:R-:W2:Y:S02]  /*108c0*/  @!P0 SYNCS.PHASECHK.TRANS64 P0, [R9+URZ], R4 ;  /* 0x00000004090085a7 */ /* 0x000ea4000800007f */
[----:B--2---:R-:W-:Y:S05]  /*108d0*/  @!P0 BRA `(.L_x_322) ;  /* 0xfffffffc00f08947 */ /* 0x004fea000383ffff */
[----:B------:R-:W-:Y:S05]  /*108e0*/  BRA `(.L_x_334) ;  /* 0xfffffffc00047947 */ /* 0x000fea000383ffff */
.L_x_335:
[----:B------:R-:W-:-:S00]  /*108f0*/  BRA `(.L_x_335) ;  /* 0xfffffffc00fc7947 */ /* 0x000fc0000383ffff */
[----:B------:R-:W-:-:S00]  /*10900*/  NOP ;  /* 0x0000000000007918 */ /* 0x000fc00000000000 */
[----:B------:R-:W-:-:S00]  /*10910*/  NOP ;  /* 0x0000000000007918 */ /* 0x000fc00000000000 */
[----:B------:R-:W-:-:S00]  /*10920*/  NOP ;  /* 0x0000000000007918 */ /* 0x000fc00000000000 */
[----:B------:R-:W-:-:S00]  /*10930*/  NOP ;  /* 0x0000000000007918 */ /* 0x000fc00000000000 */
[----:B------:R-:W-:-:S00]  /*10940*/  NOP ;  /* 0x0000000000007918 */ /* 0x000fc00000000000 */
[----:B------:R-:W-:-:S00]  /*10950*/  NOP ;  /* 0x0000000000007918 */ /* 0x000fc00000000000 */
[----:B------:R-:W-:-:S00]  /*10960*/  NOP ;  /* 0x0000000000007918 */ /* 0x000fc00000000000 */
[----:B------:R-:W-:-:S00]  /*10970*/  NOP ;  /* 0x0000000000007918 */ /* 0x000fc00000000000 */
.L_x_336:


//--------------------- .nv.shared._ZN7cutlass13device_kernelINS_4gemm6kernel13GemmUniversalIN4cute5tupleIJiiiiEEENS1_10collective13CollectiveMmaINS1_37MainloopSm90TmaGmmaWarpSpecializedFP8ILi5ENS5_IJNS4_1CILi2EEESB_NSA_ILi1EEEEEENS1_35KernelTmaWarpSpecializedCooperativeEEENS5_IJNSA_ILi256EEENSA_ILi128EEENSA_ILi32EEEEEENS_12float_e4m3_tENS5_IJlSC_lEEESK_SL_NS4_8TiledMMAINS4_8MMA_AtomIJNS4_4SM904GMMA31MMA_64x128x32_F32E4M3E4M3_SS_TNILNSP_7ScaleInE1ELSR_1EEEEEENS4_6LayoutINS5_IJSB_SC_SC_EEENS5_IJSC_NSA_ILi0EEESW_EEEEENS5_IJNS4_10UnderscoreESZ_SZ_EEEEENS4_23SM90_TMA_LOAD_MULTICASTENS4_14ComposedLayoutINS4_7SwizzleILi1ELi4ELi3EEENS4_18smem_ptr_flag_bitsILi8EEENSU_INS5_IJNSA_ILi8EEESI_EEENS5_IJSI_SC_EEEEEEEvNS4_8identityES12_S1C_vS1D_EENS_8epilogue10collective6detail29Sm90TmaWarpSpecializedAdapterINS1G_15DefaultEpilogueISK_SL_SL_NS1F_6thread17LinearCombinationISK_Li1EffLNS1K_9ScaleType4KindE0ELNS_15FloatRoundStyleE2ESK_EENS1_15EpilogueDefaultEEEEEvvEEEEvNT_6ParamsE --------------------------
	.section	.nv.shared._ZN7cutlass13device_kernelINS_4gemm6kernel13GemmUniversalIN4cute5tupleIJiiiiEEENS1_10collective13CollectiveMmaINS1_37MainloopSm90TmaGmmaWarpSpecializedFP8ILi5ENS5_IJNS4_1CILi2EEESB_NSA_ILi1EEEEEENS1_35KernelTmaWarpSpecializedCooperativeEEENS5_IJNSA_ILi256EEENSA_ILi128EEENSA_ILi32EEEEEENS_12float_e4m3_tENS5_IJlSC_lEEESK_SL_NS4_8TiledMMAINS4_8MMA_AtomIJNS4_4SM904GMMA31MMA_64x128x32_F32E4M3E4M3_SS_TNILNSP_7ScaleInE1ELSR_1EEEEEENS4_6LayoutINS5_IJSB_SC_SC_EEENS5_IJSC_NSA_ILi0EEESW_EEEEENS5_IJNS4_10UnderscoreESZ_SZ_EEEEENS4_23SM90_TMA_LOAD_MULTICASTENS4_14ComposedLayoutINS4_7SwizzleILi1ELi4ELi3EEENS4_18smem_ptr_flag_bitsILi8EEENSU_INS5_IJNSA_ILi8EEESI_EEENS5_IJSI_SC_EEEEEEEvNS4_8identityES12_S1C_vS1D_EENS_8epilogue10collective6detail29Sm90TmaWarpSpecializedAdapterINS1G_15DefaultEpilogueISK_SL_SL_NS1F_6thread17LinearCombinationISK_Li1EffLNS1K_9ScaleType4KindE0ELNS_15FloatRoundStyleE2ESK_EENS1_15EpilogueDefaultEEEEEvvEEEEvNT_6ParamsE,"aw",@nobits
	.sectionflags	@""
	.align	16
	.zero		1024


//--------------------- .nv.shared.reserved.0     --------------------------
	.section	.nv.shared.reserved.0,"aw",@nobits
	.weak		__nv_reservedSMEM_offset_0_alias
	.size		__nv_reservedSMEM_offset_0_alias, 0, 0
	.other		__nv_reservedSMEM_offset_0_alias,@"STO_CUDA_RESERVED_SHARED STV_DEFAULT"
__nv_reservedSMEM_offset_0_alias:
	.zero		0


//--------------------- .nv.global                --------------------------
	.section	.nv.global,"aw",@nobits
.nv.global:
	.type		_ZN39_INTERNAL_337d22c8_4_k_cu_5773066d_56124cute1_E,@object
	.size		_ZN39_INTERNAL_337d22c8_4_k_cu_5773066d_56124cute1_E,(_ZN39_INTERNAL_337d22c8_4_k_cu_5773066d_56124cuda3std3__45__cpo6cbeginE - _ZN39_INTERNAL_337d22c8_4_k_cu_5773066d_56124cute1_E)
_ZN39_INTERNAL_337d22c8_4_k_cu_5773066d_56124cute1_E:
	.zero		1
	.type		_ZN39_INTERNAL_337d22c8_4_k_cu_5773066d_56124cuda3std3__45__cpo6cbeginE,@object
	.size		_ZN39_INTERNAL_337d22c8_4_k_cu_5773066d_56124cuda3std3__45__cpo6cbeginE,(_ZN39_INTERNAL_337d22c8_4_k_cu_5773066d_56124cuda3std3__48in_placeE - _ZN39_INTERNAL_337d22c8_4_k_cu_5773066d_56124cuda3std3__45__cpo6cbeginE)
_ZN39_INTERNAL_337d22c8_4_k_cu_5773066d_56124cuda3std3__45__cpo6cbeginE:
	.zero		1
	.type		_ZN39_INTERNAL_337d22c8_4_k_cu_5773066d_56124cuda3std3__48in_placeE,@object
	.size		_ZN39_INTERNAL_337d22c8_4_k_cu_5773066d_56124cuda3std3__48in_placeE,(_ZN39_INTERNAL_337d22c8_4_k_cu_5773066d_56124cuda3std6ranges3__45__cpo9iter_moveE - _ZN39_INTERNAL_337d22c8_4_k_cu_5773066d_56124cuda3std3__48in_placeE)
_ZN39_INTERNAL_337d22c8_4_k_cu_5773066d_56124cuda3std3__48in_placeE:
	.zero		1
	.type		_ZN39_INTERNAL_337d22c8_4_k_cu_5773066d_56124cuda3std6ranges3__45__cpo9iter_moveE,@object
	.size		_ZN39_INTERNAL_337d22c8_4_k_cu_5773066d_56124cuda3std6ranges3__45__cpo9iter_moveE,(_ZN39_INTERNAL_337d22c8_4_k_cu_5773066d_56124cuda3std3__45__cpo5beginE - _ZN39_INTERNAL_337d22c8_4_k_cu_5773066d_56124cuda3std6ranges3__45__cpo9iter_moveE)
_ZN39_INTERNAL_337d22c8_4_k_cu_5773066d_56124cuda3std6ranges3__45__cpo9iter_moveE:
	.zero		1
	.type		_ZN39_INTERNAL_337d22c8_4_k_cu_5773066d_56124cuda3std3__45__cpo5beginE,@object
	.size		_ZN39_INTERNAL_337d22c8_4_k_cu_5773066d_56124cuda3std3__45__cpo5beginE,(_ZN39_INTERNAL_337d22c8_4_k_cu_5773066d_56124cuda3std3__441_GLOBAL__N__337d22c8_4_k_cu_5773066d_56126ignoreE - _ZN39_INTERNAL_337d22c8_4_k_cu_5773066d_56124cuda3std3__45__cpo5beginE)
_ZN39_INTERNAL_337d22c8_4_k_cu_5773066d_56124cuda3std3__45__cpo5beginE:
	.zero		1
	.type		_ZN39_INTERNAL_337d22c8_4_k_cu_5773066d_56124cuda3std3__441_GLOBAL__N__337d22c8_4_k_cu_5773066d_56126ignoreE,@object
	.size		_ZN39_INTERNAL_337d22c8_4_k_cu_5773066d_56124cuda3std3__441_GLOBAL__N__337d22c8_4_k_cu_5773066d_56126ignoreE,(_ZN39_INTERNAL_337d22c8_4_k_cu_5773066d_56124cute7productE - _ZN39_INTERNAL_337d22c8_4_k_cu_5773066d_56124cuda3std3__441_GLOBAL__N__337d22c8_4_k_cu_5773066d_56126ignoreE)
_ZN39_INTERNAL_337d22c8_4_k_cu_5773066d_56124cuda3std3__441_GLOBAL__N__337d22c8_4_k_cu_5773066d_56126ignoreE:
	.zero		1
	.type		_ZN39_INTERNAL_337d22c8_4_k_cu_5773066d_56124cute7productE,@object
	.size		_ZN39_INTERNAL_337d22c8_4_k_cu_5773066d_56124cute7productE,(_ZN39_INTERNAL_337d22c8_4_k_cu_5773066d_56124cuda3std3__45__cpo3endE - _ZN39_INTERNAL_337d22c8_4_k_cu_5773066d_56124cute7productE)
_ZN39_INTERNAL_337d22c8_4_k_cu_5773066d_56124cute7productE:
	.zero		1
	.type		_ZN39_INTERNAL_337d22c8_4_k_cu_5773066d_56124cuda3std3__45__cpo3endE,@object
	.size		_ZN39_INTERNAL_337d22c8_4_k_cu_5773066d_56124cuda3std3__45__cpo3endE,(_ZN39_INTERNAL_337d22c8_4_k_cu_5773066d_56124cuda3std3__419piecewise_constructE - _ZN39_INTERNAL_337d22c8_4_k_cu_5773066d_56124cuda3std3__45__cpo3endE)
_ZN39_INTERNAL_337d22c8_4_k_cu_5773066d_56124cuda3std3__45__cpo3endE:
	.zero		1
	.type		_ZN39_INTERNAL_337d22c8_4_k_cu_5773066d_56124cuda3std3__419piecewise_constructE,@object
	.size		_ZN39_INTERNAL_337d22c8_4_k_cu_5773066d_56124cuda3std3__419piecewise_constructE,(_ZN39_INTERNAL_337d22c8_4_k_cu_5773066d_56124cuda3std3__45__cpo4cendE - _ZN39_INTERNAL_337d22c8_4_k_cu_5773066d_56124cuda3std3__419piecewise_constructE)
_ZN39_INTERNAL_337d22c8_4_k_cu_5773066d_56124cuda3std3__419piecewise_constructE:
	.zero		1
	.type		_ZN39_INTERNAL_337d22c8_4_k_cu_5773066d_56124cuda3std3__45__cpo4cendE,@object
	.size		_ZN39_INTERNAL_337d22c8_4_k_cu_5773066d_56124cuda3std3__45__cpo4cendE,(_ZN39_INTERNAL_337d22c8_4_k_cu_5773066d_56124cuda3std6ranges3__45__cpo4swapE - _ZN39_INTERNAL_337d22c8_4_k_cu_5773066d_56124cuda3std3__45__cpo4cendE)
_ZN39_INTERNAL_337d22c8_4_k_cu_5773066d_56124cuda3std3__45__cpo4cendE:
	.zero		1
	.type		_ZN39_INTERNAL_337d22c8_4_k_cu_5773066d_56124cuda3std6ranges3__45__cpo4swapE,@object
	.size		_ZN39_INTERNAL_337d22c8_4_k_cu_5773066d_56124cuda3std6ranges3__45__cpo4swapE,(.L_7 - _ZN39_INTERNAL_337d22c8_4_k_cu_5773066d_56124cuda3std6ranges3__45__cpo4swapE)
_ZN39_INTERNAL_337d22c8_4_k_cu_5773066d_56124cuda3std6ranges3__45__cpo4swapE:
	.zero		1
.L_7:


//--------------------- .nv.constant0._ZN7cutlass13device_kernelINS_4gemm6kernel13GemmUniversalIN4cute5tupleIJiiiiEEENS1_10collective13CollectiveMmaINS1_37MainloopSm90TmaGmmaWarpSpecializedFP8ILi5ENS5_IJNS4_1CILi2EEESB_NSA_ILi1EEEEEENS1_35KernelTmaWarpSpecializedCooperativeEEENS5_IJNSA_ILi256EEENSA_ILi128EEENSA_ILi32EEEEEENS_12float_e4m3_tENS5_IJlSC_lEEESK_SL_NS4_8TiledMMAINS4_8MMA_AtomIJNS4_4SM904GMMA31MMA_64x128x32_F32E4M3E4M3_SS_TNILNSP_7ScaleInE1ELSR_1EEEEEENS4_6LayoutINS5_IJSB_SC_SC_EEENS5_IJSC_NSA_ILi0EEESW_EEEEENS5_IJNS4_10UnderscoreESZ_SZ_EEEEENS4_23SM90_TMA_LOAD_MULTICASTENS4_14ComposedLayoutINS4_7SwizzleILi1ELi4ELi3EEENS4_18smem_ptr_flag_bitsILi8EEENSU_INS5_IJNSA_ILi8EEESI_EEENS5_IJSI_SC_EEEEEEEvNS4_8identityES12_S1C_vS1D_EENS_8epilogue10collective6detail29Sm90TmaWarpSpecializedAdapterINS1G_15DefaultEpilogueISK_SL_SL_NS1F_6thread17LinearCombinationISK_Li1EffLNS1K_9ScaleType4KindE0ELNS_15FloatRoundStyleE2ESK_EENS1_15EpilogueDefaultEEEEEvvEEEEvNT_6ParamsE --------------------------
	.section	.nv.constant0._ZN7cutlass13device_kernelINS_4gemm6kernel13GemmUniversalIN4cute5tupleIJiiiiEEENS1_10collective13CollectiveMmaINS1_37MainloopSm90TmaGmmaWarpSpecializedFP8ILi5ENS5_IJNS4_1CILi2EEESB_NSA_ILi1EEEEEENS1_35KernelTmaWarpSpecializedCooperativeEEENS5_IJNSA_ILi256EEENSA_ILi128EEENSA_ILi32EEEEEENS_12float_e4m3_tENS5_IJlSC_lEEESK_SL_NS4_8TiledMMAINS4_8MMA_AtomIJNS4_4SM904GMMA31MMA_64x128x32_F32E4M3E4M3_SS_TNILNSP_7ScaleInE1ELSR_1EEEEEENS4_6LayoutINS5_IJSB_SC_SC_EEENS5_IJSC_NSA_ILi0EEESW_EEEEENS5_IJNS4_10UnderscoreESZ_SZ_EEEEENS4_23SM90_TMA_LOAD_MULTICASTENS4_14ComposedLayoutINS4_7SwizzleILi1ELi4ELi3EEENS4_18smem_ptr_flag_bitsILi8EEENSU_INS5_IJNSA_ILi8EEESI_EEENS5_IJSI_SC_EEEEEEEvNS4_8identityES12_S1C_vS1D_EENS_8epilogue10collective6detail29Sm90TmaWarpSpecializedAdapterINS1G_15DefaultEpilogueISK_SL_SL_NS1F_6thread17LinearCombinationISK_Li1EffLNS1K_9ScaleType4KindE0ELNS_15FloatRoundStyleE2ESK_EENS1_15EpilogueDefaultEEEEEvvEEEEvNT_6ParamsE,"a",@progbits
	.sectionflags	@""
	.align	4
.nv.constant0._ZN7cutlass13device_kernelINS_4gemm6kernel13GemmUniversalIN4cute5tupleIJiiiiEEENS1_10collective13CollectiveMmaINS1_37MainloopSm90TmaGmmaWarpSpecializedFP8ILi5ENS5_IJNS4_1CILi2EEESB_NSA_ILi1EEEEEENS1_35KernelTmaWarpSpecializedCooperativeEEENS5_IJNSA_ILi256EEENSA_ILi128EEENSA_ILi32EEEEEENS_12float_e4m3_tENS5_IJlSC_lEEESK_SL_NS4_8TiledMMAINS4_8MMA_AtomIJNS4_4SM904GMMA31MMA_64x128x32_F32E4M3E4M3_SS_TNILNSP_7ScaleInE1ELSR_1EEEEEENS4_6LayoutINS5_IJSB_SC_SC_EEENS5_IJSC_NSA_ILi0EEESW_EEEEENS5_IJNS4_10UnderscoreESZ_SZ_EEEEENS4_23SM90_TMA_LOAD_MULTICASTENS4_14ComposedLayoutINS4_7SwizzleILi1ELi4ELi3EEENS4_18smem_ptr_flag_bitsILi8EEENSU_INS5_IJNSA_ILi8EEESI_EEENS5_IJSI_SC_EEEEEEEvNS4_8identityES12_S1C_vS1D_EENS_8epilogue10collective6detail29Sm90TmaWarpSpecializedAdapterINS1G_15DefaultEpilogueISK_SL_SL_NS1F_6thread17LinearCombinationISK_Li1EffLNS1K_9ScaleType4KindE0ELNS_15FloatRoundStyleE2ESK_EENS1_15EpilogueDefaultEEEEEvvEEEEvNT_6ParamsE:
	.zero		1664


//--------------------- SYMBOLS --------------------------

	.type		.nv.reservedSmem.offset0,@object
	.size		.nv.reservedSmem.offset0,0x4
